// auto-generated by cutlass_sweep.gemm — config: {"arch": "sm_90", "cluster_m": 2, "cluster_n": 1, "dtype": "e4m3", "dtype_b": "e4m3", "layout": "nt", "stages": 0, "tile_k": 256, "tile_m": 384, "tile_n": 64}
#include "cutlass/cutlass.h"
#include "cutlass/gemm/collective/collective_builder.hpp"
#include "cutlass/gemm/device/gemm_universal_adapter.h"
#include "cutlass/gemm/kernel/gemm_universal.hpp"
#include "cutlass/epilogue/collective/collective_builder.hpp"

using ElemA = cutlass::float_e4m3_t;
using ElemB = cutlass::float_e4m3_t;
using ElemCD = cutlass::float_e4m3_t;
using Acc  = float;
using TileShape    = cute::Shape<cute::_384, cute::_64, cute::_256>;
using ClusterShape = cute::Shape<cute::_2, cute::_1, cute::_1>;

using CollectiveEpilogue = typename cutlass::epilogue::collective::CollectiveBuilder<
    cutlass::arch::Sm90, cutlass::arch::OpClassTensorOp,
    TileShape, ClusterShape,
    cutlass::epilogue::collective::EpilogueTileAuto,
    Acc, Acc,
    ElemCD, cutlass::layout::RowMajor, 128 / cutlass::sizeof_bits<ElemCD>::value,
    ElemCD, cutlass::layout::RowMajor, 128 / cutlass::sizeof_bits<ElemCD>::value,
    cutlass::epilogue::collective::EpilogueScheduleAuto
  >::CollectiveOp;

using CollectiveMainloop = typename cutlass::gemm::collective::CollectiveBuilder<
    cutlass::arch::Sm90, cutlass::arch::OpClassTensorOp,
    ElemA, cutlass::layout::RowMajor, 128 / cutlass::sizeof_bits<ElemA>::value,
    ElemB, cutlass::layout::ColumnMajor, 128 / cutlass::sizeof_bits<ElemB>::value,
    Acc,
    TileShape, ClusterShape,
    cutlass::gemm::collective::StageCountAutoCarveout<static_cast<int>(sizeof(typename CollectiveEpilogue::SharedStorage))>,
    cutlass::gemm::collective::KernelScheduleAuto
  >::CollectiveOp;

using GemmKernel = cutlass::gemm::kernel::GemmUniversal<
    cute::Shape<int,int,int,int>,
    CollectiveMainloop,
    CollectiveEpilogue
>;
using Gemm = cutlass::gemm::device::GemmUniversalAdapter<GemmKernel>;

// Force the device kernel symbol into the cubin without needing a host main.
auto* _anchor = &cutlass::device_kernel<GemmKernel>;


// ===== COMPILED SASS (sm_90a) =====

	.target	sm_90a

	.elftype	@"ET_EXEC"


//--------------------- .note.nv.tkinfo           --------------------------
	.section	.note.nv.tkinfo,"",@"SHT_NOTE"
	.sectionflags	@"SHF_NOTE_NV_TKINFO"
	.tkinfo
        /*0018*/ 	.word	0x00000002
        /*0030*/ 	.string	""
        /*0030*/ 	.string	"ptxas"
        /*0030*/ 	.string	"Cuda compilation tools, release 13.0, V13.0.88"
        /*0030*/ 	.string	"Build cuda_13.0.r13.0/compiler.36424714_0"
        /*0030*/ 	.string	"-arch sm_90a -m 64 "



//--------------------- .note.nv.cuinfo           --------------------------
	.section	.note.nv.cuinfo,"",@"SHT_NOTE"
	.sectionflags	@"SHF_NOTE_NV_CUINFO"
        /*0018*/ 	.short	0x0002
        /*001a*/ 	.short	0x005a
        /*001c*/ 	.short	0x0082
	.zero		2


//--------------------- .nv.info                  --------------------------
	.section	.nv.info,"",@"SHT_CUDA_INFO"
	.align	4


	//----- nvinfo : EIATTR_REGCOUNT
	.align		4
        /*0000*/ 	.byte	0x04, 0x2f
        /*0002*/ 	.short	(.L_12 - .L_11)
	.align		4
.L_11:
        /*0004*/ 	.word	index@(_ZN7cutlass13device_kernelINS_4gemm6kernel13GemmUniversalIN4cute5tupleIJiiiiEEENS1_10collective13CollectiveMmaINS1_37MainloopSm90TmaGmmaWarpSpecializedFP8ILi2ENS5_IJNS4_1CILi2EEENSA_ILi1EEESC_EEENS1_35KernelTmaWarpSpecializedCooperativeEEENS5_IJNSA_ILi384EEENSA_ILi64EEENSA_ILi256EEEEEENS_12float_e4m3_tENS5_IJlSC_lEEESK_SL_NS4_8TiledMMAINS4_8MMA_AtomIJNS4_4SM904GMMA30MMA_64x64x32_F32E4M3E4M3_SS_TNILNSP_7ScaleInE1ELSR_1EEEEEENS4_6LayoutISD_NS5_IJSC_NSA_ILi0EEESV_EEEEENS5_IJNS4_10UnderscoreESY_SY_EEEEENS4_13SM90_TMA_LOADENS4_14ComposedLayoutINS4_7SwizzleILi3ELi4ELi3EEENS4_18smem_ptr_flag_bitsILi8EEENSU_INS5_IJNSA_ILi8EEENSA_ILi128EEEEEENS5_IJS18_SC_EEEEEEEvNS4_8identityENS4_23SM90_TMA_LOAD_MULTICASTES1C_vS1D_EENS_8epilogue10collective6detail29Sm90TmaWarpSpecializedAdapterINS1H_15DefaultEpilogueISK_SL_SL_NS1G_6thread17LinearCombinationISK_Li1EffLNS1L_9ScaleType4KindE0ELNS_15FloatRoundStyleE2ESK_EENS1_15EpilogueDefaultEEEEEvvEEEEvNT_6ParamsE)
        /*0008*/ 	.word	0x000000a8


	//----- nvinfo : EIATTR_FRAME_SIZE
	.align		4
.L_12:
        /*000c*/ 	.byte	0x04, 0x11
        /*000e*/ 	.short	(.L_14 - .L_13)
	.align		4
.L_13:
        /*0010*/ 	.word	index@(_ZN7cutlass13device_kernelINS_4gemm6kernel13GemmUniversalIN4cute5tupleIJiiiiEEENS1_10collective13CollectiveMmaINS1_37MainloopSm90TmaGmmaWarpSpecializedFP8ILi2ENS5_IJNS4_1CILi2EEENSA_ILi1EEESC_EEENS1_35KernelTmaWarpSpecializedCooperativeEEENS5_IJNSA_ILi384EEENSA_ILi64EEENSA_ILi256EEEEEENS_12float_e4m3_tENS5_IJlSC_lEEESK_SL_NS4_8TiledMMAINS4_8MMA_AtomIJNS4_4SM904GMMA30MMA_64x64x32_F32E4M3E4M3_SS_TNILNSP_7ScaleInE1ELSR_1EEEEEENS4_6LayoutISD_NS5_IJSC_NSA_ILi0EEESV_EEEEENS5_IJNS4_10UnderscoreESY_SY_EEEEENS4_13SM90_TMA_LOADENS4_14ComposedLayoutINS4_7SwizzleILi3ELi4ELi3EEENS4_18smem_ptr_flag_bitsILi8EEENSU_INS5_IJNSA_ILi8EEENSA_ILi128EEEEEENS5_IJS18_SC_EEEEEEEvNS4_8identityENS4_23SM90_TMA_LOAD_MULTICASTES1C_vS1D_EENS_8epilogue10collective6detail29Sm90TmaWarpSpecializedAdapterINS1H_15DefaultEpilogueISK_SL_SL_NS1G_6thread17LinearCombinationISK_Li1EffLNS1L_9ScaleType4KindE0ELNS_15FloatRoundStyleE2ESK_EENS1_15EpilogueDefaultEEEEEvvEEEEvNT_6ParamsE)
        /*0014*/ 	.word	0x00000048


	//----- nvinfo : EIATTR_MIN_STACK_SIZE
	.align		4
.L_14:
        /*0018*/ 	.byte	0x04, 0x12
        /*001a*/ 	.short	(.L_16 - .L_15)
	.align		4
.L_15:
        /*001c*/ 	.word	index@(_ZN7cutlass13device_kernelINS_4gemm6kernel13GemmUniversalIN4cute5tupleIJiiiiEEENS1_10collective13CollectiveMmaINS1_37MainloopSm90TmaGmmaWarpSpecializedFP8ILi2ENS5_IJNS4_1CILi2EEENSA_ILi1EEESC_EEENS1_35KernelTmaWarpSpecializedCooperativeEEENS5_IJNSA_ILi384EEENSA_ILi64EEENSA_ILi256EEEEEENS_12float_e4m3_tENS5_IJlSC_lEEESK_SL_NS4_8TiledMMAINS4_8MMA_AtomIJNS4_4SM904GMMA30MMA_64x64x32_F32E4M3E4M3_SS_TNILNSP_7ScaleInE1ELSR_1EEEEEENS4_6LayoutISD_NS5_IJSC_NSA_ILi0EEESV_EEEEENS5_IJNS4_10UnderscoreESY_SY_EEEEENS4_13SM90_TMA_LOADENS4_14ComposedLayoutINS4_7SwizzleILi3ELi4ELi3EEENS4_18smem_ptr_flag_bitsILi8EEENSU_INS5_IJNSA_ILi8EEENSA_ILi128EEEEEENS5_IJS18_SC_EEEEEEEvNS4_8identityENS4_23SM90_TMA_LOAD_MULTICASTES1C_vS1D_EENS_8epilogue10collective6detail29Sm90TmaWarpSpecializedAdapterINS1H_15DefaultEpilogueISK_SL_SL_NS1G_6thread17LinearCombinationISK_Li1EffLNS1L_9ScaleType4KindE0ELNS_15FloatRoundStyleE2ESK_EENS1_15EpilogueDefaultEEEEEvvEEEEvNT_6ParamsE)
        /*0020*/ 	.word	0x00000048
.L_16:


//--------------------- .nv.compat                --------------------------
	.section	.nv.compat,"",@"SHT_CUDA_COMPAT_INFO"
	.align	4
        /*0000*/ 	.byte	0x02, 0x09, 0x01, 0x00, 0x02, 0x02, 0x04, 0x00, 0x02, 0x05, 0x05, 0x00, 0x03, 0x07, 0x01, 0x01
        /*0010*/ 	.byte	0x02, 0x03, 0x01, 0x00, 0x02, 0x06, 0x01, 0x00, 0x04, 0x0b, 0x08, 0x00, 0x00, 0x00, 0x00, 0x00
        /*0020*/ 	.byte	0x00, 0x00, 0x00, 0x00


//--------------------- .nv.info._ZN7cutlass13device_kernelINS_4gemm6kernel13GemmUniversalIN4cute5tupleIJiiiiEEENS1_10collective13CollectiveMmaINS1_37MainloopSm90TmaGmmaWarpSpecializedFP8ILi2ENS5_IJNS4_1CILi2EEENSA_ILi1EEESC_EEENS1_35KernelTmaWarpSpecializedCooperativeEEENS5_IJNSA_ILi384EEENSA_ILi64EEENSA_ILi256EEEEEENS_12float_e4m3_tENS5_IJlSC_lEEESK_SL_NS4_8TiledMMAINS4_8MMA_AtomIJNS4_4SM904GMMA30MMA_64x64x32_F32E4M3E4M3_SS_TNILNSP_7ScaleInE1ELSR_1EEEEEENS4_6LayoutISD_NS5_IJSC_NSA_ILi0EEESV_EEEEENS5_IJNS4_10UnderscoreESY_SY_EEEEENS4_13SM90_TMA_LOADENS4_14ComposedLayoutINS4_7SwizzleILi3ELi4ELi3EEENS4_18smem_ptr_flag_bitsILi8EEENSU_INS5_IJNSA_ILi8EEENSA_ILi128EEEEEENS5_IJS18_SC_EEEEEEEvNS4_8identityENS4_23SM90_TMA_LOAD_MULTICASTES1C_vS1D_EENS_8epilogue10collective6detail29Sm90TmaWarpSpecializedAdapterINS1H_15DefaultEpilogueISK_SL_SL_NS1G_6thread17LinearCombinationISK_Li1EffLNS1L_9ScaleType4KindE0ELNS_15FloatRoundStyleE2ESK_EENS1_15EpilogueDefaultEEEEEvvEEEEvNT_6ParamsE --------------------------
	.section	.nv.info._ZN7cutlass13device_kernelINS_4gemm6kernel13GemmUniversalIN4cute5tupleIJiiiiEEENS1_10collective13CollectiveMmaINS1_37MainloopSm90TmaGmmaWarpSpecializedFP8ILi2ENS5_IJNS4_1CILi2EEENSA_ILi1EEESC_EEENS1_35KernelTmaWarpSpecializedCooperativeEEENS5_IJNSA_ILi384EEENSA_ILi64EEENSA_ILi256EEEEEENS_12float_e4m3_tENS5_IJlSC_lEEESK_SL_NS4_8TiledMMAINS4_8MMA_AtomIJNS4_4SM904GMMA30MMA_64x64x32_F32E4M3E4M3_SS_TNILNSP_7ScaleInE1ELSR_1EEEEEENS4_6LayoutISD_NS5_IJSC_NSA_ILi0EEESV_EEEEENS5_IJNS4_10UnderscoreESY_SY_EEEEENS4_13SM90_TMA_LOADENS4_14ComposedLayoutINS4_7SwizzleILi3ELi4ELi3EEENS4_18smem_ptr_flag_bitsILi8EEENSU_INS5_IJNSA_ILi8EEENSA_ILi128EEEEEENS5_IJS18_SC_EEEEEEEvNS4_8identityENS4_23SM90_TMA_LOAD_MULTICASTES1C_vS1D_EENS_8epilogue10collective6detail29Sm90TmaWarpSpecializedAdapterINS1H_15DefaultEpilogueISK_SL_SL_NS1G_6thread17LinearCombinationISK_Li1EffLNS1L_9ScaleType4KindE0ELNS_15FloatRoundStyleE2ESK_EENS1_15EpilogueDefaultEEEEEvvEEEEvNT_6ParamsE,"",@"SHT_CUDA_INFO"
	.sectionflags	@""
	.align	4


	//----- nvinfo : EIATTR_CUDA_API_VERSION
	.align		4
        /*0000*/ 	.byte	0x04, 0x37
        /*0002*/ 	.short	(.L_18 - .L_17)
.L_17:
        /*0004*/ 	.word	0x00000082


	//----- nvinfo : EIATTR_KPARAM_INFO
	.align		4
.L_18:
        /*0008*/ 	.byte	0x04, 0x17
        /*000a*/ 	.short	(.L_20 - .L_19)
.L_19:
        /*000c*/ 	.word	0x00000000
        /*0010*/ 	.short	0x0000
        /*0012*/ 	.short	0x0070
        /*0014*/ 	.byte	0x00, 0xf0, 0x01, 0x10


	//----- nvinfo : EIATTR_SPARSE_MMA_MASK
	.align		4
.L_20:
        /*0018*/ 	.byte	0x03, 0x50
        /*001a*/ 	.short	0x0000


	//----- nvinfo : EIATTR_MAXREG_COUNT
	.align		4
        /*001c*/ 	.byte	0x03, 0x1b
        /*001e*/ 	.short	0x00a8


	//----- nvinfo : EIATTR_NUM_BARRIERS
	.align		4
        /*0020*/ 	.byte	0x02, 0x4c
        /*0022*/ 	.byte	0x01
	.zero		1


	//----- nvinfo : EIATTR_ANNOTATIONS
	.align		4
        /*0024*/ 	.byte	0x04, 0x55
        /*0026*/ 	.short	(.L_22 - .L_21)


	//   ....[0]....
.L_21:
        /*0028*/ 	.word	0x00000001
        /*002c*/ 	.byte	0xe0, 0x9b, 0x00, 0x00, 0x01, 0x00, 0x00, 0x00, 0x20, 0x9c, 0x00, 0x00, 0x01, 0x00, 0x00, 0x00
        /*003c*/ 	.byte	0x60, 0x9c, 0x00, 0x00, 0x01, 0x00, 0x00, 0x00, 0xa0, 0x9c, 0x00, 0x00, 0x01, 0x00, 0x00, 0x00
        /*004c*/ 	.byte	0x00, 0x9d, 0x00, 0x00, 0x01, 0x00, 0x00, 0x00, 0x40, 0x9d, 0x00, 0x00, 0x01, 0x00, 0x00, 0x00
        /*005c*/ 	.byte	0x80, 0x9d, 0x00, 0x00, 0x01, 0x00, 0x00, 0x00, 0xc0, 0x9d, 0x00, 0x00, 0x01, 0x00, 0x00, 0x00
        /*006c*/ 	.byte	0x00, 0x9e, 0x00, 0x00, 0x01, 0x00, 0x00, 0x00, 0x60, 0xbb, 0x00, 0x00, 0x01, 0x00, 0x00, 0x00
        /*007c*/ 	.byte	0x90, 0xbb, 0x00, 0x00, 0x01, 0x00, 0x00, 0x00, 0xa0, 0xd1, 0x00, 0x00, 0x01, 0x00, 0x00, 0x00
        /*008c*/ 	.byte	0xb0, 0xd2, 0x00, 0x00, 0x01, 0x00, 0x00, 0x00, 0x10, 0xd3, 0x00, 0x00, 0x01, 0x00, 0x00, 0x00
        /*009c*/ 	.byte	0x00, 0xd4, 0x00, 0x00, 0x01, 0x00, 0x00, 0x00, 0xd0, 0xd4, 0x00, 0x00, 0x01, 0x00, 0x00, 0x00
        /*00ac*/ 	.byte	0x30, 0xd5, 0x00, 0x00, 0x01, 0x00, 0x00, 0x00, 0xa0, 0xd5, 0x00, 0x00


	//----- nvinfo : EIATTR_MERCURY_ISA_VERSION
	.align		4
.L_22:
        /*00b8*/ 	.byte	0x03, 0x5f
        /*00ba*/ 	.short	0x0101


	//----- nvinfo : EIATTR_INT_WARP_WIDE_INSTR_OFFSETS
	.align		4
        /*00bc*/ 	.byte	0x04, 0x31
        /*00be*/ 	.short	(.L_24 - .L_23)


	//   ....[0]....
.L_23:
        /*00c0*/ 	.word	0x00000430


	//   ....[1]....
        /*00c4*/ 	.word	0x000004d0


	//   ....[2]....
        /*00c8*/ 	.word	0x00000630


	//   ....[3]....
        /*00cc*/ 	.word	0x000042e0


	//----- nvinfo : EIATTR_COOP_GROUP_MASK_REGIDS
	.align		4
.L_24:
        /*00d0*/ 	.byte	0x04, 0x29
        /*00d2*/ 	.short	(.L_26 - .L_25)


	//   ....[0]....
.L_25:
        /*00d4*/ 	.word	0xffffffff


	//   ....[1]....
        /*00d8*/ 	.word	0xffffffff


	//   ....[2]....
        /*00dc*/ 	.word	0xffffffff


	//   ....[3]....
        /*00e0*/ 	.word	0xffffffff


	//   ....[4]....
        /*00e4*/ 	.word	0xffffffff


	//   ....[5]....
        /*00e8*/ 	.word	0xffffffff


	//----- nvinfo : EIATTR_COOP_GROUP_INSTR_OFFSETS
	.align		4
.L_26:
        /*00ec*/ 	.byte	0x04, 0x28
        /*00ee*/ 	.short	(.L_28 - .L_27)


	//   ....[0]....
.L_27:
        /*00f0*/ 	.word	0x00000070


	//   ....[1]....
        /*00f4*/ 	.word	0x00000080


	//   ....[2]....
        /*00f8*/ 	.word	0x00000140


	//   ....[3]....
        /*00fc*/ 	.word	0x000002a0


	//   ....[4]....
        /*0100*/ 	.word	0x000007c0


	//   ....[5]....
        /*0104*/ 	.word	0x000012d0


	//----- nvinfo : EIATTR_REG_RECONFIG
	.align		4
.L_28:
        /*0108*/ 	.byte	0x01, 0x54
	.zero		2


	//----- nvinfo : EIATTR_MBARRIER_INSTR_OFFSETS
	.align		4
        /*010c*/ 	.byte	0x04, 0x39
        /*010e*/ 	.short	(.L_30 - .L_29)


	//   ....[0]....
.L_29:
        /*0110*/ 	.word	0x00000240
        /*0114*/ 	.word	0x000000ff
        /*0118*/ 	.word	0x00000000
        /*011c*/ 	.short	0x0100
        /*011e*/ 	.byte	0x08
	.zero		1


	//   ....[1]....
        /*0120*/ 	.word	0x00000250
        /*0124*/ 	.word	0x000000ff
        /*0128*/ 	.word	0x00000010
        /*012c*/ 	.short	0x0100
        /*012e*/ 	.byte	0x08
	.zero		1


	//   ....[2]....
        /*0130*/ 	.word	0x00000260
        /*0134*/ 	.word	0x000000ff
        /*0138*/ 	.word	0x00000008
        /*013c*/ 	.short	0x0100
        /*013e*/ 	.byte	0x08
	.zero		1


	//   ....[3]....
        /*0140*/ 	.word	0x00000270
        /*0144*/ 	.word	0x000000ff
        /*0148*/ 	.word	0x00000018
        /*014c*/ 	.short	0x0100
        /*014e*/ 	.byte	0x08
	.zero		1


	//   ....[4]....
        /*0150*/ 	.word	0x000006e0
        /*0154*/ 	.word	0x000000ff
        /*0158*/ 	.word	0x00000030
        /*015c*/ 	.short	0x0100
        /*015e*/ 	.byte	0x06
	.zero		1


	//   ....[5]....
        /*0160*/ 	.word	0x00000770
        /*0164*/ 	.word	0x000000ff
        /*0168*/ 	.word	0x00000038
        /*016c*/ 	.short	0x0100
        /*016e*/ 	.byte	0x06
	.zero		1


	//   ....[6]....
        /*0170*/ 	.word	0x00001a00
        /*0174*/ 	.word	0x000000ff
        /*0178*/ 	.word	0x00000000
        /*017c*/ 	.short	0x010a
        /*017e*/ 	.byte	0x06
	.zero		1


	//   ....[7]....
        /*0180*/ 	.word	0x00001a40
        /*0184*/ 	.word	0x000000ff
        /*0188*/ 	.word	0x00000000
        /*018c*/ 	.short	0x010a
        /*018e*/ 	.byte	0x06
	.zero		1


	//   ....[8]....
        /*0190*/ 	.word	0x00002c80
        /*0194*/ 	.word	0x000000ff
        /*0198*/ 	.word	0x00000000
        /*019c*/ 	.short	0x010a
        /*019e*/ 	.byte	0x0e
	.zero		1


	//   ....[9]....
        /*01a0*/ 	.word	0x00002cc0
        /*01a4*/ 	.word	0x000000ff
        /*01a8*/ 	.word	0x00000000
        /*01ac*/ 	.short	0x010a
        /*01ae*/ 	.byte	0x0e
	.zero		1


	//   ....[10]....
        /*01b0*/ 	.word	0x00003af0
        /*01b4*/ 	.word	0x000000d7
        /*01b8*/ 	.word	0x00000000
        /*01bc*/ 	.short	0x0101
        /*01be*/ 	.byte	0x3f
	.zero		1


	//   ....[11]....
        /*01c0*/ 	.word	0x00004360
        /*01c4*/ 	.word	0x00000019
        /*01c8*/ 	.word	0x00000000
        /*01cc*/ 	.short	0x0101
        /*01ce*/ 	.byte	0x3f
	.zero		1


	//   ....[12]....
        /*01d0*/ 	.word	0x0000e840
        /*01d4*/ 	.word	0x00000014
        /*01d8*/ 	.word	0x00000010
        /*01dc*/ 	.short	0x010a
        /*01de*/ 	.byte	0x3f
	.zero		1


	//   ....[13]....
        /*01e0*/ 	.word	0x0000ecb0
        /*01e4*/ 	.word	0x00000007
        /*01e8*/ 	.word	0x00000038
        /*01ec*/ 	.short	0x0101
        /*01ee*/ 	.byte	0x3f
	.zero		1


	//   ....[14]....
        /*01f0*/ 	.word	0x0000f3d0
        /*01f4*/ 	.word	0x00000005
        /*01f8*/ 	.word	0x00000000
        /*01fc*/ 	.short	0x010a
        /*01fe*/ 	.byte	0x3f
	.zero		1


	//   ....[15]....
        /*0200*/ 	.word	0x0000f450
        /*0204*/ 	.word	0x0000000f
        /*0208*/ 	.word	0x00000000
        /*020c*/ 	.short	0x010a
        /*020e*/ 	.byte	0x3f
	.zero		1


	//   ....[16]....
        /*0210*/ 	.word	0x0000f4c0
        /*0214*/ 	.word	0x00000016
        /*0218*/ 	.word	0x00000000
        /*021c*/ 	.short	0x010a
        /*021e*/ 	.byte	0x3f
	.zero		1


	//   ....[17]....
        /*0220*/ 	.word	0x0000f520
        /*0224*/ 	.word	0x000000d8
        /*0228*/ 	.word	0x00000000
        /*022c*/ 	.short	0x010a
        /*022e*/ 	.byte	0x3f
	.zero		1


	//   ....[18]....
        /*0230*/ 	.word	0x0000f5f0
        /*0234*/ 	.word	0x00000014
        /*0238*/ 	.word	0x00000010
        /*023c*/ 	.short	0x010a
        /*023e*/ 	.byte	0x3f
	.zero		1


	//   ....[19]....
        /*0240*/ 	.word	0x0000f6c0
        /*0244*/ 	.word	0x00000005
        /*0248*/ 	.word	0x00000000
        /*024c*/ 	.short	0x010a
        /*024e*/ 	.byte	0x3f
	.zero		1


	//----- nvinfo : EIATTR_NUM_MBARRIERS
	.align		4
.L_30:
        /*0250*/ 	.byte	0x03, 0x38
        /*0252*/ 	.short	0x0006


	//----- nvinfo : EIATTR_EXIT_INSTR_OFFSETS
	.align		4
        /*0254*/ 	.byte	0x04, 0x1c
        /*0256*/ 	.short	(.L_32 - .L_31)


	//   ....[0]....
.L_31:
        /*0258*/ 	.word	0x00000940


	//   ....[1]....
        /*025c*/ 	.word	0x00001130


	//   ....[2]....
        /*0260*/ 	.word	0x0000df50


	//   ....[3]....
        /*0264*/ 	.word	0x0000e4b0


	//   ....[4]....
        /*0268*/ 	.word	0x0000f4a0


	//----- nvinfo : EIATTR_MAX_THREADS
	.align		4
.L_32:
        /*026c*/ 	.byte	0x04, 0x05
        /*026e*/ 	.short	(.L_34 - .L_33)
.L_33:
        /*0270*/ 	.word	0x00000180
        /*0274*/ 	.word	0x00000001
        /*0278*/ 	.word	0x00000001


	//----- nvinfo : EIATTR_CRS_STACK_SIZE
	.align		4
.L_34:
        /*027c*/ 	.byte	0x04, 0x1e
        /*027e*/ 	.short	(.L_36 - .L_35)
.L_35:
        /*0280*/ 	.word	0x00000000


	//----- nvinfo : EIATTR_CBANK_PARAM_SIZE
	.align		4
.L_36:
        /*0284*/ 	.byte	0x03, 0x19
        /*0286*/ 	.short	0x0470


	//----- nvinfo : EIATTR_PARAM_CBANK
	.align		4
        /*0288*/ 	.byte	0x04, 0x0a
        /*028a*/ 	.short	(.L_38 - .L_37)
	.align		4
.L_37:
        /*028c*/ 	.word	index@(.nv.constant0._ZN7cutlass13device_kernelINS_4gemm6kernel13GemmUniversalIN4cute5tupleIJiiiiEEENS1_10collective13CollectiveMmaINS1_37MainloopSm90TmaGmmaWarpSpecializedFP8ILi2ENS5_IJNS4_1CILi2EEENSA_ILi1EEESC_EEENS1_35KernelTmaWarpSpecializedCooperativeEEENS5_IJNSA_ILi384EEENSA_ILi64EEENSA_ILi256EEEEEENS_12float_e4m3_tENS5_IJlSC_lEEESK_SL_NS4_8TiledMMAINS4_8MMA_AtomIJNS4_4SM904GMMA30MMA_64x64x32_F32E4M3E4M3_SS_TNILNSP_7ScaleInE1ELSR_1EEEEEENS4_6LayoutISD_NS5_IJSC_NSA_ILi0EEESV_EEEEENS5_IJNS4_10UnderscoreESY_SY_EEEEENS4_13SM90_TMA_LOADENS4_14ComposedLayoutINS4_7SwizzleILi3ELi4ELi3EEENS4_18smem_ptr_flag_bitsILi8EEENSU_INS5_IJNSA_ILi8EEENSA_ILi128EEEEEENS5_IJS18_SC_EEEEEEEvNS4_8identityENS4_23SM90_TMA_LOAD_MULTICASTES1C_vS1D_EENS_8epilogue10collective6detail29Sm90TmaWarpSpecializedAdapterINS1H_15DefaultEpilogueISK_SL_SL_NS1G_6thread17LinearCombinationISK_Li1EffLNS1L_9ScaleType4KindE0ELNS_15FloatRoundStyleE2ESK_EENS1_15EpilogueDefaultEEEEEvvEEEEvNT_6ParamsE)
        /*0290*/ 	.short	0x0210
        /*0292*/ 	.short	0x0470


	//----- nvinfo : EIATTR_SW_WAR
	.align		4
.L_38:
        /*0294*/ 	.byte	0x04, 0x36
        /*0296*/ 	.short	(.L_40 - .L_39)
.L_39:
        /*0298*/ 	.word	0x00000008
.L_40:


//--------------------- .nv.callgraph             --------------------------
	.section	.nv.callgraph,"",@"SHT_CUDA_CALLGRAPH"
	.align	4
	.sectionentsize	8
	.align		4
        /*0000*/ 	.word	0x00000000
	.align		4
        /*0004*/ 	.word	0xffffffff
	.align		4
        /*0008*/ 	.word	0x00000000
	.align		4
        /*000c*/ 	.word	0xfffffffe
	.align		4
        /*0010*/ 	.word	0x00000000
	.align		4
        /*0014*/ 	.word	0xfffffffd
	.align		4
        /*0018*/ 	.word	0x00000000
	.align		4
        /*001c*/ 	.word	0xfffffffc


//--------------------- .nv.constant4             --------------------------
	.section	.nv.constant4,"a",@progbits
	.align	8
	.align		8
.nv.constant4:
        /*0000*/ 	.dword	_ZN39_INTERNAL_afcf886a_4_k_cu_51dd50dc_88284cuda3std3__45__cpo5beginE
	.align		8
        /*0008*/ 	.dword	_ZN39_INTERNAL_afcf886a_4_k_cu_51dd50dc_88284cuda3std3__45__cpo3endE
	.align		8
        /*0010*/ 	.dword	_ZN39_INTERNAL_afcf886a_4_k_cu_51dd50dc_88284cuda3std3__45__cpo6cbeginE
	.align		8
        /*0018*/ 	.dword	_ZN39_INTERNAL_afcf886a_4_k_cu_51dd50dc_88284cuda3std3__45__cpo4cendE
	.align		8
        /*0020*/ 	.dword	_ZN39_INTERNAL_afcf886a_4_k_cu_51dd50dc_88284cuda3std3__441_GLOBAL__N__afcf886a_4_k_cu_51dd50dc_88286ignoreE
	.align		8
        /*0028*/ 	.dword	_ZN39_INTERNAL_afcf886a_4_k_cu_51dd50dc_88284cuda3std3__419piecewise_constructE
	.align		8
        /*0030*/ 	.dword	_ZN39_INTERNAL_afcf886a_4_k_cu_51dd50dc_88284cuda3std3__48in_placeE
	.align		8
        /*0038*/ 	.dword	_ZN39_INTERNAL_afcf886a_4_k_cu_51dd50dc_88284cuda3std6ranges3__45__cpo4swapE
	.align		8
        /*0040*/ 	.dword	_ZN39_INTERNAL_afcf886a_4_k_cu_51dd50dc_88284cuda3std6ranges3__45__cpo9iter_moveE
	.align		8
        /*0048*/ 	.dword	_ZN39_INTERNAL_afcf886a_4_k_cu_51dd50dc_88284cute7productE
	.align		8
        /*0050*/ 	.dword	_ZN39_INTERNAL_afcf886a_4_k_cu_51dd50dc_88284cute1_E


//--------------------- .text._ZN7cutlass13device_kernelINS_4gemm6kernel13GemmUniversalIN4cute5tupleIJiiiiEEENS1_10collective13CollectiveMmaINS1_37MainloopSm90TmaGmmaWarpSpecializedFP8ILi2ENS5_IJNS4_1CILi2EEENSA_ILi1EEESC_EEENS1_35KernelTmaWarpSpecializedCooperativeEEENS5_IJNSA_ILi384EEENSA_ILi64EEENSA_ILi256EEEEEENS_12float_e4m3_tENS5_IJlSC_lEEESK_SL_NS4_8TiledMMAINS4_8MMA_AtomIJNS4_4SM904GMMA30MMA_64x64x32_F32E4M3E4M3_SS_TNILNSP_7ScaleInE1ELSR_1EEEEEENS4_6LayoutISD_NS5_IJSC_NSA_ILi0EEESV_EEEEENS5_IJNS4_10UnderscoreESY_SY_EEEEENS4_13SM90_TMA_LOADENS4_14ComposedLayoutINS4_7SwizzleILi3ELi4ELi3EEENS4_18smem_ptr_flag_bitsILi8EEENSU_INS5_IJNSA_ILi8EEENSA_ILi128EEEEEENS5_IJS18_SC_EEEEEEEvNS4_8identityENS4_23SM90_TMA_LOAD_MULTICASTES1C_vS1D_EENS_8epilogue10collective6detail29Sm90TmaWarpSpecializedAdapterINS1H_15DefaultEpilogueISK_SL_SL_NS1G_6thread17LinearCombinationISK_Li1EffLNS1L_9ScaleType4KindE0ELNS_15FloatRoundStyleE2ESK_EENS1_15EpilogueDefaultEEEEEvvEEEEvNT_6ParamsE --------------------------
	.section	.text._ZN7cutlass13device_kernelINS_4gemm6kernel13GemmUniversalIN4cute5tupleIJiiiiEEENS1_10collective13CollectiveMmaINS1_37MainloopSm90TmaGmmaWarpSpecializedFP8ILi2ENS5_IJNS4_1CILi2EEENSA_ILi1EEESC_EEENS1_35KernelTmaWarpSpecializedCooperativeEEENS5_IJNSA_ILi384EEENSA_ILi64EEENSA_ILi256EEEEEENS_12float_e4m3_tENS5_IJlSC_lEEESK_SL_NS4_8TiledMMAINS4_8MMA_AtomIJNS4_4SM904GMMA30MMA_64x64x32_F32E4M3E4M3_SS_TNILNSP_7ScaleInE1ELSR_1EEEEEENS4_6LayoutISD_NS5_IJSC_NSA_ILi0EEESV_EEEEENS5_IJNS4_10UnderscoreESY_SY_EEEEENS4_13SM90_TMA_LOADENS4_14ComposedLayoutINS4_7SwizzleILi3ELi4ELi3EEENS4_18smem_ptr_flag_bitsILi8EEENSU_INS5_IJNSA_ILi8EEENSA_ILi128EEEEEENS5_IJS18_SC_EEEEEEEvNS4_8identityENS4_23SM90_TMA_LOAD_MULTICASTES1C_vS1D_EENS_8epilogue10collective6detail29Sm90TmaWarpSpecializedAdapterINS1H_15DefaultEpilogueISK_SL_SL_NS1G_6thread17LinearCombinationISK_Li1EffLNS1L_9ScaleType4KindE0ELNS_15FloatRoundStyleE2ESK_EENS1_15EpilogueDefaultEEEEEvvEEEEvNT_6ParamsE,"ax",@progbits
	.align	128
.text._ZN7cutlass13device_kernelINS_4gemm6kernel13GemmUniversalIN4cute5tupleIJiiiiEEENS1_10collective13CollectiveMmaINS1_37MainloopSm90TmaGmmaWarpSpecializedFP8ILi2ENS5_IJNS4_1CILi2EEENSA_ILi1EEESC_EEENS1_35KernelTmaWarpSpecializedCooperativeEEENS5_IJNSA_ILi384EEENSA_ILi64EEENSA_ILi256EEEEEENS_12float_e4m3_tENS5_IJlSC_lEEESK_SL_NS4_8TiledMMAINS4_8MMA_AtomIJNS4_4SM904GMMA30MMA_64x64x32_F32E4M3E4M3_SS_TNILNSP_7ScaleInE1ELSR_1EEEEEENS4_6LayoutISD_NS5_IJSC_NSA_ILi0EEESV_EEEEENS5_IJNS4_10UnderscoreESY_SY_EEEEENS4_13SM90_TMA_LOADENS4_14ComposedLayoutINS4_7SwizzleILi3ELi4ELi3EEENS4_18smem_ptr_flag_bitsILi8EEENSU_INS5_IJNSA_ILi8EEENSA_ILi128EEEEEENS5_IJS18_SC_EEEEEEEvNS4_8identityENS4_23SM90_TMA_LOAD_MULTICASTES1C_vS1D_EENS_8epilogue10collective6detail29Sm90TmaWarpSpecializedAdapterINS1H_15DefaultEpilogueISK_SL_SL_NS1G_6thread17LinearCombinationISK_Li1EffLNS1L_9ScaleType4KindE0ELNS_15FloatRoundStyleE2ESK_EENS1_15EpilogueDefaultEEEEEvvEEEEvNT_6ParamsE:
        .type           _ZN7cutlass13device_kernelINS_4gemm6kernel13GemmUniversalIN4cute5tupleIJiiiiEEENS1_10collective13CollectiveMmaINS1_37MainloopSm90TmaGmmaWarpSpecializedFP8ILi2ENS5_IJNS4_1CILi2EEENSA_ILi1EEESC_EEENS1_35KernelTmaWarpSpecializedCooperativeEEENS5_IJNSA_ILi384EEENSA_ILi64EEENSA_ILi256EEEEEENS_12float_e4m3_tENS5_IJlSC_lEEESK_SL_NS4_8TiledMMAINS4_8MMA_AtomIJNS4_4SM904GMMA30MMA_64x64x32_F32E4M3E4M3_SS_TNILNSP_7ScaleInE1ELSR_1EEEEEENS4_6LayoutISD_NS5_IJSC_NSA_ILi0EEESV_EEEEENS5_IJNS4_10UnderscoreESY_SY_EEEEENS4_13SM90_TMA_LOADENS4_14ComposedLayoutINS4_7SwizzleILi3ELi4ELi3EEENS4_18smem_ptr_flag_bitsILi8EEENSU_INS5_IJNSA_ILi8EEENSA_ILi128EEEEEENS5_IJS18_SC_EEEEEEEvNS4_8identityENS4_23SM90_TMA_LOAD_MULTICASTES1C_vS1D_EENS_8epilogue10collective6detail29Sm90TmaWarpSpecializedAdapterINS1H_15DefaultEpilogueISK_SL_SL_NS1G_6thread17LinearCombinationISK_Li1EffLNS1L_9ScaleType4KindE0ELNS_15FloatRoundStyleE2ESK_EENS1_15EpilogueDefaultEEEEEvvEEEEvNT_6ParamsE,@function
        .size           _ZN7cutlass13device_kernelINS_4gemm6kernel13GemmUniversalIN4cute5tupleIJiiiiEEENS1_10collective13CollectiveMmaINS1_37MainloopSm90TmaGmmaWarpSpecializedFP8ILi2ENS5_IJNS4_1CILi2EEENSA_ILi1EEESC_EEENS1_35KernelTmaWarpSpecializedCooperativeEEENS5_IJNSA_ILi384EEENSA_ILi64EEENSA_ILi256EEEEEENS_12float_e4m3_tENS5_IJlSC_lEEESK_SL_NS4_8TiledMMAINS4_8MMA_AtomIJNS4_4SM904GMMA30MMA_64x64x32_F32E4M3E4M3_SS_TNILNSP_7ScaleInE1ELSR_1EEEEEENS4_6LayoutISD_NS5_IJSC_NSA_ILi0EEESV_EEEEENS5_IJNS4_10UnderscoreESY_SY_EEEEENS4_13SM90_TMA_LOADENS4_14ComposedLayoutINS4_7SwizzleILi3ELi4ELi3EEENS4_18smem_ptr_flag_bitsILi8EEENSU_INS5_IJNSA_ILi8EEENSA_ILi128EEEEEENS5_IJS18_SC_EEEEEEEvNS4_8identityENS4_23SM90_TMA_LOAD_MULTICASTES1C_vS1D_EENS_8epilogue10collective6detail29Sm90TmaWarpSpecializedAdapterINS1H_15DefaultEpilogueISK_SL_SL_NS1G_6thread17LinearCombinationISK_Li1EffLNS1L_9ScaleType4KindE0ELNS_15FloatRoundStyleE2ESK_EENS1_15EpilogueDefaultEEEEEvvEEEEvNT_6ParamsE,(.L_x_74 - _ZN7cutlass13device_kernelINS_4gemm6kernel13GemmUniversalIN4cute5tupleIJiiiiEEENS1_10collective13CollectiveMmaINS1_37MainloopSm90TmaGmmaWarpSpecializedFP8ILi2ENS5_IJNS4_1CILi2EEENSA_ILi1EEESC_EEENS1_35KernelTmaWarpSpecializedCooperativeEEENS5_IJNSA_ILi384EEENSA_ILi64EEENSA_ILi256EEEEEENS_12float_e4m3_tENS5_IJlSC_lEEESK_SL_NS4_8TiledMMAINS4_8MMA_AtomIJNS4_4SM904GMMA30MMA_64x64x32_F32E4M3E4M3_SS_TNILNSP_7ScaleInE1ELSR_1EEEEEENS4_6LayoutISD_NS5_IJSC_NSA_ILi0EEESV_EEEEENS5_IJNS4_10UnderscoreESY_SY_EEEEENS4_13SM90_TMA_LOADENS4_14ComposedLayoutINS4_7SwizzleILi3ELi4ELi3EEENS4_18smem_ptr_flag_bitsILi8EEENSU_INS5_IJNSA_ILi8EEENSA_ILi128EEEEEENS5_IJS18_SC_EEEEEEEvNS4_8identityENS4_23SM90_TMA_LOAD_MULTICASTES1C_vS1D_EENS_8epilogue10collective6detail29Sm90TmaWarpSpecializedAdapterINS1H_15DefaultEpilogueISK_SL_SL_NS1G_6thread17LinearCombinationISK_Li1EffLNS1L_9ScaleType4KindE0ELNS_15FloatRoundStyleE2ESK_EENS1_15EpilogueDefaultEEEEEvvEEEEvNT_6ParamsE)
        .other          _ZN7cutlass13device_kernelINS_4gemm6kernel13GemmUniversalIN4cute5tupleIJiiiiEEENS1_10collective13CollectiveMmaINS1_37MainloopSm90TmaGmmaWarpSpecializedFP8ILi2ENS5_IJNS4_1CILi2EEENSA_ILi1EEESC_EEENS1_35KernelTmaWarpSpecializedCooperativeEEENS5_IJNSA_ILi384EEENSA_ILi64EEENSA_ILi256EEEEEENS_12float_e4m3_tENS5_IJlSC_lEEESK_SL_NS4_8TiledMMAINS4_8MMA_AtomIJNS4_4SM904GMMA30MMA_64x64x32_F32E4M3E4M3_SS_TNILNSP_7ScaleInE1ELSR_1EEEEEENS4_6LayoutISD_NS5_IJSC_NSA_ILi0EEESV_EEEEENS5_IJNS4_10UnderscoreESY_SY_EEEEENS4_13SM90_TMA_LOADENS4_14ComposedLayoutINS4_7SwizzleILi3ELi4ELi3EEENS4_18smem_ptr_flag_bitsILi8EEENSU_INS5_IJNSA_ILi8EEENSA_ILi128EEEEEENS5_IJS18_SC_EEEEEEEvNS4_8identityENS4_23SM90_TMA_LOAD_MULTICASTES1C_vS1D_EENS_8epilogue10collective6detail29Sm90TmaWarpSpecializedAdapterINS1H_15DefaultEpilogueISK_SL_SL_NS1G_6thread17LinearCombinationISK_Li1EffLNS1L_9ScaleType4KindE0ELNS_15FloatRoundStyleE2ESK_EENS1_15EpilogueDefaultEEEEEvvEEEEvNT_6ParamsE,@"STO_CUDA_ENTRY STV_DEFAULT"
_ZN7cutlass13device_kernelINS_4gemm6kernel13GemmUniversalIN4cute5tupleIJiiiiEEENS1_10collective13CollectiveMmaINS1_37MainloopSm90TmaGmmaWarpSpecializedFP8ILi2ENS5_IJNS4_1CILi2EEENSA_ILi1EEESC_EEENS1_35KernelTmaWarpSpecializedCooperativeEEENS5_IJNSA_ILi384EEENSA_ILi64EEENSA_ILi256EEEEEENS_12float_e4m3_tENS5_IJlSC_lEEESK_SL_NS4_8TiledMMAINS4_8MMA_AtomIJNS4_4SM904GMMA30MMA_64x64x32_F32E4M3E4M3_SS_TNILNSP_7ScaleInE1ELSR_1EEEEEENS4_6LayoutISD_NS5_IJSC_NSA_ILi0EEESV_EEEEENS5_IJNS4_10UnderscoreESY_SY_EEEEENS4_13SM90_TMA_LOADENS4_14ComposedLayoutINS4_7SwizzleILi3ELi4ELi3EEENS4_18smem_ptr_flag_bitsILi8EEENSU_INS5_IJNSA_ILi8EEENSA_ILi128EEEEEENS5_IJS18_SC_EEEEEEEvNS4_8identityENS4_23SM90_TMA_LOAD_MULTICASTES1C_vS1D_EENS_8epilogue10collective6detail29Sm90TmaWarpSpecializedAdapterINS1H_15DefaultEpilogueISK_SL_SL_NS1G_6thread17LinearCombinationISK_Li1EffLNS1L_9ScaleType4KindE0ELNS_15FloatRoundStyleE2ESK_EENS1_15EpilogueDefaultEEEEEvvEEEEvNT_6ParamsE:
[----:B------:R-:W0:Y:S02]  /*0000*/  LDC R1, c[0x0][0x28] ;  /* 0x00000a00ff017b82 */ /* 0x000e240000000800 */
[----:B0-----:R-:W-:Y:S01]  /*0010*/  VIADD R1, R1, 0xffffffb8 ;  /* 0xffffffb801017836 */ /* 0x001fe20000000000 */
[----:B------:R-:W0:Y:S01]  /*0020*/  S2R R4, SR_TID.X ;  /* 0x0000000000047919 */ /* 0x000e220000002100 */
[----:B------:R-:W-:Y:S01]  /*0030*/  ELECT P0, URZ, PT ;  /* 0x00000000003f782f */ /* 0x000fe20003800000 */
[----:B------:R-:W-:Y:S01]  /*0040*/  BSSY B0, `(.L_x_0) ;  /* 0x000000f000007945 */ /* 0x000fe20003800000 */
[--C-:B0-----:R-:W-:Y:S02]  /*0050*/  SHF.R.U32.HI R0, RZ, 0x5, R4.reuse ;  /* 0x00000005ff007819 */ /* 0x101fe40000011604 */
[----:B------:R-:W-:-:S03]  /*0060*/  SHF.R.U32.HI R2, RZ, 0x7, R4 ;  /* 0x00000007ff027819 */ /* 0x000fc60000011604 */
[----:B------:R-:W0:Y:S04]  /*0070*/  SHFL.IDX PT, R6, R0, RZ, 0x1f ;  /* 0x00001fff00067589 */ /* 0x000e2800000e0000 */
[----:B------:R-:W1:Y:S01]  /*0080*/  SHFL.IDX PT, R2, R2, RZ, 0x1f ;  /* 0x00001fff02027589 */ /* 0x000e6200000e0000 */
[----:B0-----:R-:W-:-:S13]  /*0090*/  ISETP.NE.OR P0, PT, R6, RZ, !P0 ;  /* 0x000000ff0600720c */ /* 0x001fda0004705670 */
[----:B-1----:R-:W-:Y:S05]  /*00a0*/  @P0 BRA `(.L_x_1) ;  /* 0x0000000000200947 */ /* 0x002fea0003800000 */
[----:B------:R-:W-:Y:S02]  /*00b0*/  ULDC.64 UR4, c[0x0][0x198] ;  /* 0x0000660000047ab9 */ /* 0x000fe40000000a00 */
[----:B------:R-:W-:Y:S02]  /*00c0*/  UIADD3 UR6, UP0, UR4, 0xf0, URZ ;  /* 0x000000f004067890 */ /* 0x000fe4000ff1e03f */
[----:B------:R-:W-:Y:S02]  /*00d0*/  UIADD3 UR4, UP1, UR4, 0x1f0, URZ ;  /* 0x000001f004047890 */ /* 0x000fe4000ff3e03f */
[----:B------:R-:W-:Y:S02]  /*00e0*/  UIADD3.X UR7, URZ, UR5, URZ, UP0, !UPT ;  /* 0x000000053f077290 */ /* 0x000fe400087fe43f */
[----:B------:R-:W-:-:S07]  /*00f0*/  UIADD3.X UR5, URZ, UR5, URZ, UP1, !UPT ;  /* 0x000000053f057290 */ /* 0x000fce0008ffe43f */
[----:B------:R0:W-:Y:S02]  /*0100*/  UTMACCTL.PF [UR6] ;  /* 0x00000000060079b9 */ /* 0x0001e40008040000 */
[----:B------:R0:W-:Y:S02]  /*0110*/  UTMACCTL.PF [UR4] ;  /* 0x00000000040079b9 */ /* 0x0001e40008040000 */
[----:B0-----:R-:W-:Y:S01]  /*0120*/  NOP ;  /* 0x0000000000007918 */ /* 0x001fe20000000000 */
.L_x_1:
[----:B------:R-:W-:Y:S05]  /*0130*/  BSYNC B0 ;  /* 0x0000000000007941 */ /* 0x000fea0003800000 */
.L_x_0:
[----:B------:R-:W0:Y:S02]  /*0140*/  SHFL.IDX PT, R3, R0, RZ, 0x1f ;  /* 0x00001fff00037589 */ /* 0x000e2400000e0000 */
[----:B0-----:R-:W-:-:S13]  /*0150*/  ISETP.NE.AND P0, PT, R3, RZ, PT ;  /* 0x000000ff0300720c */ /* 0x001fda0003f05270 */
[----:B------:R-:W-:Y:S05]  /*0160*/  @P0 BRA `(.L_x_2) ;  /* 0x0000000000480947 */ /* 0x000fea0003800000 */
[----:B------:R-:W0:Y:S01]  /*0170*/  S2UR UR8, SR_CgaCtaId ;  /* 0x00000000000879c3 */ /* 0x000e220000008800 */
[----:B------:R-:W-:Y:S01]  /*0180*/  UMOV UR4, 0x400 ;  /* 0x0000040000047882 */ /* 0x000fe20000000000 */
[----:B------:R-:W-:Y:S01]  /*0190*/  UMOV UR5, 0x1 ;  /* 0x0000000100057882 */ /* 0x000fe20000000000 */
[----:B------:R-:W-:Y:S01]  /*01a0*/  UMOV UR6, 0x4 ;  /* 0x0000000400067882 */ /* 0x000fe20000000000 */
[----:B------:R-:W-:Y:S01]  /*01b0*/  ELECT P0, URZ, PT ;  /* 0x00000000003f782f */ /* 0x000fe20003800000 */
[----:B------:R-:W-:-:S04]  /*01c0*/  UIADD3 UR6, -UR6, 0x100000, URZ ;  /* 0x0010000006067890 */ /* 0x000fc8000fffe13f */
[----:B------:R-:W-:Y:S02]  /*01d0*/  USHF.L.U32 UR7, UR6, 0xb, URZ ;  /* 0x0000000b06077899 */ /* 0x000fe4000800063f */
[----:B------:R-:W-:Y:S02]  /*01e0*/  USHF.L.U32 UR6, UR6, 0x1, URZ ;  /* 0x0000000106067899 */ /* 0x000fe4000800063f */
[----:B0-----:R-:W-:Y:S02]  /*01f0*/  ULEA UR8, UR8, UR4, 0x18 ;  /* 0x0000000408087291 */ /* 0x001fe4000f8ec03f */
[----:B------:R-:W-:-:S04]  /*0200*/  UIADD3 UR4, -UR5, 0x100000, URZ ;  /* 0x0010000005047890 */ /* 0x000fc8000fffe13f */
[----:B------:R-:W-:Y:S02]  /*0210*/  USHF.L.U32 UR5, UR4, 0xb, URZ ;  /* 0x0000000b04057899 */ /* 0x000fe4000800063f */
[----:B------:R-:W-:Y:S01]  /*0220*/  USHF.L.U32 UR4, UR4, 0x1, URZ ;  /* 0x0000000104047899 */ /* 0x000fe2000800063f */
[----:B------:R-:W0:Y:S11]  /*0230*/  FENCE.VIEW.ASYNC.S ;  /* 0x00000000000073c6 */ /* 0x000e360000000000 */
[----:B0-----:R0:W1:Y:S01]  /*0240*/  SYNCS.EXCH.64 URZ, [UR8], UR4 ;  /* 0x00000004083f75b2 */ /* 0x0010620008000100 */
[----:B------:R0:W2:Y:S01]  /*0250*/  SYNCS.EXCH.64 URZ, [UR8+0x10], UR6 ;  /* 0x00001006083f75b2 */ /* 0x0000a20008000100 */
[----:B------:R0:W3:Y:S01]  /*0260*/  SYNCS.EXCH.64 URZ, [UR8+0x8], UR4 ;  /* 0x00000804083f75b2 */ /* 0x0000e20008000100 */
[----:B------:R0:W4:Y:S01]  /*0270*/  SYNCS.EXCH.64 URZ, [UR8+0x18], UR6 ;  /* 0x00001806083f75b2 */ /* 0x0001220008000100 */
[----:B------:R-:W-:Y:S01]  /*0280*/  NOP ;  /* 0x0000000000007918 */ /* 0x000fe20000000000 */
.L_x_2:
[----:B------:R-:W-:Y:S01]  /*0290*/  SHF.R.S32.HI R5, RZ, 0x1f, R4 ;  /* 0x0000001fff057819 */ /* 0x000fe20000011404 */
[----:B------:R-:W5:Y:S01]  /*02a0*/  SHFL.IDX PT, R0, R0, RZ, 0x1f ;  /* 0x00001fff00007589 */ /* 0x000f6200000e0000 */
[----:B0-----:R-:W0:Y:S01]  /*02b0*/  S2UR UR8, SR_CTAID.X ;  /* 0x00000000000879c3 */ /* 0x001e220000002500 */
[----:B------:R-:W-:Y:S02]  /*02c0*/  ELECT P0, URZ, PT ;  /* 0x00000000003f782f */ /* 0x000fe40003800000 */
[----:B------:R-:W-:Y:S01]  /*02d0*/  LEA.HI R5, R5, R4, RZ, 0x7 ;  /* 0x0000000405057211 */ /* 0x000fe200078f38ff */
[----:B------:R-:W1:Y:S01]  /*02e0*/  S2R R12, SR_CTAID.Y ;  /* 0x00000000000c7919 */ /* 0x000e620000002600 */
[----:B------:R-:W-:Y:S01]  /*02f0*/  ULDC UR4, c[0x0][0x150] ;  /* 0x0000540000047ab9 */ /* 0x000fe20000000800 */
[----:B------:R-:W-:Y:S01]  /*0300*/  NOP ;  /* 0x0000000000007918 */ /* 0x000fe20000000000 */
[----:B------:R-:W-:Y:S01]  /*0310*/  LOP3.LUT R5, R5, 0xffffff80, RZ, 0xc0, !PT ;  /* 0xffffff8005057812 */ /* 0x000fe200078ec0ff */
[----:B------:R-:W-:Y:S01]  /*0320*/  NOP ;  /* 0x0000000000007918 */ /* 0x000fe20000000000 */
[----:B------:R-:W2:Y:S01]  /*0330*/  LDC R14, c[0x0][0x144] ;  /* 0x00005100ff0e7b82 */ /* 0x000ea20000000800 */
[----:B------:R-:W-:-:S02]  /*0340*/  ISETP.NE.AND P3, PT, R2, RZ, PT ;  /* 0x000000ff0200720c */ /* 0x000fc40003f65270 */
[----:B------:R-:W-:-:S05]  /*0350*/  IMAD.IADD R5, R4, 0x1, -R5 ;  /* 0x0000000104057824 */ /* 0x000fca00078e0a05 */
[----:B------:R-:W-:Y:S01]  /*0360*/  SHF.R.S32.HI R8, RZ, 0x1f, R5 ;  /* 0x0000001fff087819 */ /* 0x000fe20000011405 */
[----:B------:R-:W3:Y:S03]  /*0370*/  LDC R11, c[0x0][0x140] ;  /* 0x00005000ff0b7b82 */ /* 0x000ee60000000800 */
[----:B------:R-:W-:Y:S02]  /*0380*/  LEA.HI R8, R8, R5, RZ, 0x3 ;  /* 0x0000000508087211 */ /* 0x000fe400078f18ff */
[----:B-----5:R-:W-:Y:S02]  /*0390*/  ISETP.NE.OR P0, PT, R0, RZ, !P0 ;  /* 0x000000ff0000720c */ /* 0x020fe40004705670 */
[--C-:B------:R-:W-:Y:S01]  /*03a0*/  SHF.R.S32.HI R0, RZ, 0x3, R8.reuse ;  /* 0x00000003ff007819 */ /* 0x100fe20000011408 */
[----:B------:R-:W5:Y:S01]  /*03b0*/  LDC R15, c[0x0][0x148] ;  /* 0x00005200ff0f7b82 */ /* 0x000f620000000800 */
[----:B------:R-:W-:-:S02]  /*03c0*/  SHF.R.S32.HI R7, RZ, 0x1f, R8 ;  /* 0x0000001fff077819 */ /* 0x000fc40000011408 */
[----:B------:R-:W-:Y:S02]  /*03d0*/  SHF.R.S32.HI R8, RZ, 0x1f, R3 ;  /* 0x0000001fff087819 */ /* 0x000fe40000011403 */
[----:B0-----:R-:W-:Y:S02]  /*03e0*/  I2FP.F32.U32 R9, UR8 ;  /* 0x0000000800097c45 */ /* 0x001fe40008201000 */
[----:B------:R-:W-:Y:S02]  /*03f0*/  LEA.HI R7, R7, R0, RZ, 0x2 ;  /* 0x0000000007077211 */ /* 0x000fe400078f10ff */
[----:B------:R-:W-:Y:S01]  /*0400*/  LEA.HI R8, R8, R3, RZ, 0x2 ;  /* 0x0000000308087211 */ /* 0x000fe200078f10ff */
[----:B------:R-:W-:Y:S01]  /*0410*/  FMUL R9, R9, UR4 ;  /* 0x0000000409097c20 */ /* 0x000fe20008400000 */
[----:B------:R-:W-:Y:S01]  /*0420*/  LOP3.LUT R7, R7, 0xfffffffc, RZ, 0xc0, !PT ;  /* 0xfffffffc07077812 */ /* 0x000fe200078ec0ff */
[----:B------:R-:W-:Y:S01]  /*0430*/  VOTEU.ALL UP0, P0 ;  /* 0x00000000003f7886 */ /* 0x000fe20000000000 */
[----:B------:R-:W-:Y:S01]  /*0440*/  LOP3.LUT R8, R8, 0x3ffffffc, RZ, 0xc0, !PT ;  /* 0x3ffffffc08087812 */ /* 0x000fe200078ec0ff */
[----:B------:R-:W-:Y:S01]  /*0450*/  ULDC UR4, c[0x0][0x154] ;  /* 0x0000550000047ab9 */ /* 0x000fe20000000800 */
[----:B---3--:R-:W-:Y:S01]  /*0460*/  ISETP.EQ.U32.AND P2, PT, R11, 0x1, PT ;  /* 0x000000010b00780c */ /* 0x008fe20003f42070 */
[----:B------:R-:W0:Y:S01]  /*0470*/  F2I.U32.TRUNC.NTZ R9, R9 ;  /* 0x0000000900097305 */ /* 0x000e22000020f000 */
[----:B------:R-:W-:Y:S01]  /*0480*/  IMAD.IADD R7, R0, 0x1, -R7 ;  /* 0x0000000100077824 */ /* 0x000fe200078e0a07 */
[----:B------:R-:W3:Y:S01]  /*0490*/  @!UP0 S2UR UR7, SR_CgaCtaId ;  /* 0x00000000000789c3 */ /* 0x000ee20000008800 */
[----:B------:R-:W-:Y:S01]  /*04a0*/  IMAD.IADD R8, R3, 0x1, -R8 ;  /* 0x0000000103087824 */ /* 0x000fe200078e0a08 */
[----:B-1----:R-:W-:Y:S01]  /*04b0*/  I2FP.F32.U32 R3, R12 ;  /* 0x0000000c00037245 */ /* 0x002fe20000201000 */
[----:B------:R-:W-:Y:S01]  /*04c0*/  @!UP0 UMOV UR6, 0x400 ;  /* 0x0000040000068882 */ /* 0x000fe20000000000 */
[----:B------:R-:W-:Y:S01]  /*04d0*/  VOTEU.ALL UP1, P0 ;  /* 0x00000000003f7886 */ /* 0x000fe20000020000 */
[----:B------:R-:W-:-:S02]  /*04e0*/  IMAD R7, R8, 0x4, R7 ;  /* 0x0000000408077824 */ /* 0x000fc400078e0207 */
[----:B------:R-:W-:Y:S01]  /*04f0*/  FMUL R8, R3, UR4 ;  /* 0x0000000403087c20 */ /* 0x000fe20008400000 */
[----:B------:R-:W-:Y:S01]  /*0500*/  SHF.R.S32.HI R3, RZ, 0x1f, R6 ;  /* 0x0000001fff037819 */ /* 0x000fe20000011406 */
[C---:B------:R-:W-:Y:S01]  /*0510*/  IMAD.SHL.U32 R10, R7.reuse, 0x4, RZ ;  /* 0x00000004070a7824 */ /* 0x040fe200078e00ff */
[----:B------:R-:W-:Y:S01]  /*0520*/  LEA.HI R0, R7, R7, RZ, 0x1 ;  /* 0x0000000707007211 */ /* 0x000fe200078f08ff */
[----:B------:R-:W-:Y:S01]  /*0530*/  UMOV UR4, 0x20 ;  /* 0x0000002000047882 */ /* 0x000fe20000000000 */
[----:B------:R-:W-:Y:S01]  /*0540*/  LEA.HI R3, R3, R6, RZ, 0x2 ;  /* 0x0000000603037211 */ /* 0x000fe200078f10ff */
[----:B0-----:R-:W-:Y:S01]  /*0550*/  IMAD.MOV R17, RZ, RZ, -R9 ;  /* 0x000000ffff117224 */ /* 0x001fe200078e0a09 */
[----:B------:R-:W-:Y:S01]  /*0560*/  LOP3.LUT R0, R0, 0xfffffffe, RZ, 0xc0, !PT ;  /* 0xfffffffe00007812 */ /* 0x000fe200078ec0ff */
[----:B------:R-:W0:Y:S01]  /*0570*/  F2I.U32.TRUNC.NTZ R8, R8 ;  /* 0x0000000800087305 */ /* 0x000e22000020f000 */
[----:B------:R-:W-:Y:S01]  /*0580*/  LOP3.LUT R3, R3, 0xfffffffc, RZ, 0xc0, !PT ;  /* 0xfffffffc03037812 */ /* 0x000fe200078ec0ff */
[----:B--2---:R-:W-:Y:S01]  /*0590*/  IMAD R14, R14, R17, UR8 ;  /* 0x000000080e0e7e24 */ /* 0x004fe2000f8e0211 */
[C---:B------:R-:W-:Y:S01]  /*05a0*/  LOP3.LUT R10, R7.reuse, 0xc, R10, 0x78, !PT ;  /* 0x0000000c070a7812 */ /* 0x040fe200078e780a */
[----:B------:R-:W-:Y:S01]  /*05b0*/  IMAD.IADD R9, R7, 0x1, -R0 ;  /* 0x0000000107097824 */ /* 0x000fe200078e0a00 */
[----:B------:R-:W-:-:S04]  /*05c0*/  @!UP0 UIADD3 UR4, -UR4, 0x100000, URZ ;  /* 0x0010000004048890 */ /* 0x000fc8000fffe13f */
[----:B------:R-:W-:Y:S02]  /*05d0*/  @!UP0 USHF.L.U32 UR5, UR4, 0xb, URZ ;  /* 0x0000000b04058899 */ /* 0x000fe4000800063f */
[----:B------:R-:W-:Y:S01]  /*05e0*/  @!UP0 USHF.L.U32 UR4, UR4, 0x1, URZ ;  /* 0x0000000104048899 */ /* 0x000fe2000800063f */
[----:B------:R-:W-:Y:S01]  /*05f0*/  IMAD.IADD R6, R6, 0x1, -R3 ;  /* 0x0000000106067824 */ /* 0x000fe200078e0a03 */
[----:B------:R-:W-:Y:S01]  /*0600*/  ISETP.NE.AND P4, PT, R9, R14, PT ;  /* 0x0000000e0900720c */ /* 0x000fe20003f85270 */
[----:B---3--:R-:W-:-:S03]  /*0610*/  @!UP0 ULEA UR6, UR7, UR6, 0x18 ;  /* 0x0000000607068291 */ /* 0x008fc6000f8ec03f */
[C---:B------:R-:W-:Y:S01]  /*0620*/  ISETP.NE.AND P1, PT, R6.reuse, 0x3, PT ;  /* 0x000000030600780c */ /* 0x040fe20003f25270 */
[----:B------:R-:W-:Y:S01]  /*0630*/  VOTEU.ALL UP0, P0 ;  /* 0x00000000003f7886 */ /* 0x000fe20000000000 */
[----:B------:R-:W-:Y:S01]  /*0640*/  LOP3.LUT P0, RZ, R5, 0x7, RZ, 0xc0, !PT ;  /* 0x0000000705ff7812 */ /* 0x000fe2000780c0ff */
[----:B------:R-:W-:Y:S01]  /*0650*/  IMAD.MOV.U32 R9, RZ, RZ, 0x1 ;  /* 0x00000001ff097424 */ /* 0x000fe200078e00ff */
[----:B------:R-:W-:Y:S01]  /*0660*/  ISETP.EQ.OR P1, PT, R6, RZ, !P1 ;  /* 0x000000ff0600720c */ /* 0x000fe20004f22670 */
[----:B0-----:R-:W-:Y:S01]  /*0670*/  IMAD.MOV R20, RZ, RZ, -R8 ;  /* 0x000000ffff147224 */ /* 0x001fe200078e0a08 */
[----:B------:R-:W-:Y:S01]  /*0680*/  ISETP.LT.U32.AND P0, PT, R10, 0x2, !P0 ;  /* 0x000000020a00780c */ /* 0x000fe20004701070 */
[C---:B------:R-:W-:Y:S01]  /*0690*/  VIADD R8, R2.reuse, 0xffffffff ;  /* 0xffffffff02087836 */ /* 0x040fe20000000000 */
[----:B------:R-:W-:Y:S01]  /*06a0*/  ISETP.EQ.AND P1, PT, R2, RZ, P1 ;  /* 0x000000ff0200720c */ /* 0x000fe20000f22270 */
[----:B-----5:R-:W-:Y:S01]  /*06b0*/  IMAD R3, R15, R20, R12 ;  /* 0x000000140f037224 */ /* 0x020fe200078e020c */
[----:B------:R-:W-:Y:S01]  /*06c0*/  @P4 LEA.HI R0, R10, R10, RZ, 0x1 ;  /* 0x0000000a0a004211 */ /* 0x000fe200078f08ff */
[----:B------:R-:W0:Y:S02]  /*06d0*/  FENCE.VIEW.ASYNC.S ;  /* 0x00000000000073c6 */ /* 0x000e240000000000 */
[----:B0-----:R0:W1:Y:S01]  /*06e0*/  @!UP0 SYNCS.EXCH.64 URZ, [UR6+0x30], UR4 ;  /* 0x00003004063f85b2 */ /* 0x0010620008000100 */
[----:B------:R-:W-:-:S02]  /*06f0*/  ISETP.GE.U32.AND P6, PT, R8, 0x2, PT ;  /* 0x000000020800780c */ /* 0x000fc40003fc6070 */
[----:B------:R-:W-:Y:S02]  /*0700*/  @P4 SHF.R.S32.HI R0, RZ, 0x1, R0 ;  /* 0x00000001ff004819 */ /* 0x000fe40000011400 */
[----:B------:R-:W-:Y:S02]  /*0710*/  SEL R5, RZ, 0x1, !P1 ;  /* 0x00000001ff057807 */ /* 0x000fe40004800000 */
[----:B------:R-:W-:Y:S02]  /*0720*/  @P4 ISETP.NE.AND P5, PT, R0, R3, PT ;  /* 0x000000030000420c */ /* 0x000fe40003fa5270 */
[----:B------:R-:W-:Y:S02]  /*0730*/  SEL R0, RZ, 0x1, !P0 ;  /* 0x00000001ff007807 */ /* 0x000fe40004000000 */
[----:B------:R-:W-:Y:S02]  /*0740*/  @P4 SEL R9, RZ, 0x1, P5 ;  /* 0x00000001ff094807 */ /* 0x000fe40002800000 */
[----:B------:R-:W-:-:S02]  /*0750*/  SEL R5, R5, 0x2, P6 ;  /* 0x0000000205057807 */ /* 0x000fc40003000000 */
[----:B------:R-:W-:Y:S01]  /*0760*/  LOP3.LUT R9, R9, R0, RZ, 0xc0, !PT ;  /* 0x0000000009097212 */ /* 0x000fe200078ec0ff */
[----:B------:R0:W2:Y:S01]  /*0770*/  @!UP1 SYNCS.EXCH.64 URZ, [UR6+0x38], UR4 ;  /* 0x00003804063f95b2 */ /* 0x0000a20008000100 */
[----:B------:R-:W-:Y:S01]  /*0780*/  NOP ;  /* 0x0000000000007918 */ /* 0x000fe20000000000 */
[----:B------:R-:W-:Y:S05]  /*0790*/  @!P2 BRA `(.L_x_3) ;  /* 0x000000000008a947 */ /* 0x000fea0003800000 */
[----:B-12-4-:R-:W-:Y:S01]  /*07a0*/  UCGABAR_ARV ;  /* 0x00000000000079c7 */ /* 0x016fe20008000000 */
[----:B------:R-:W-:Y:S05]  /*07b0*/  BRA `(.L_x_4) ;  /* 0x0000000000047947 */ /* 0x000fea0003800000 */
.L_x_3:
[----:B-12-4-:R-:W-:Y:S01]  /*07c0*/  NOP ;  /* 0x0000000000007918 */ /* 0x016fe20000000000 */
.L_x_4:
[----:B------:R-:W1:Y:S01]  /*07d0*/  LDC R0, c[0x0][0x65c] ;  /* 0x00019700ff007b82 */ /* 0x000e620000000800 */
[----:B------:R-:W-:Y:S01]  /*07e0*/  IMAD.U32 R2, RZ, RZ, UR8 ;  /* 0x00000008ff027e24 */ /* 0x000fe2000f8e00ff */
[----:B------:R-:W-:Y:S01]  /*07f0*/  LOP3.LUT R11, R11, 0xfffffff7, RZ, 0xc0, !PT ;  /* 0xfffffff70b0b7812 */ /* 0x000fe200078ec0ff */
[----:B------:R-:W-:Y:S01]  /*0800*/  IMAD.MOV.U32 R3, RZ, RZ, RZ ;  /* 0x000000ffff037224 */ /* 0x000fe200078e00ff */
[----:B-1----:R-:W-:-:S13]  /*0810*/  ISETP.NE.AND P1, PT, R0, 0x1, PT ;  /* 0x000000010000780c */ /* 0x002fda0003f25270 */
[----:B------:R-:W1:Y:S01]  /*0820*/  @P1 LDC R19, c[0x0][0x10] ;  /* 0x00000400ff131b82 */ /* 0x000e620000000800 */
[----:B------:R-:W-:Y:S01]  /*0830*/  @P1 IMAD.MOV.U32 R13, RZ, RZ, RZ ;  /* 0x000000ffff0d1224 */ /* 0x000fe200078e00ff */
[----:B------:R-:W-:Y:S01]  /*0840*/  @P1 LOP3.LUT R11, R11, 0x8, RZ, 0xfc, !PT ;  /* 0x000000080b0b1812 */ /* 0x000fe200078efcff */
[----:B------:R-:W-:-:S05]  /*0850*/  @P1 IMAD.MOV.U32 R7, RZ, RZ, RZ ;  /* 0x000000ffff071224 */ /* 0x000fca00078e00ff */
[----:B------:R-:W2:Y:S01]  /*0860*/  @!P1 LDC R17, c[0x0][0xc] ;  /* 0x00000300ff119b82 */ /* 0x000ea20000000800 */
[----:B-1----:R-:W-:-:S04]  /*0870*/  @P1 IMAD.WIDE.U32 R18, R19, UR8, R12 ;  /* 0x0000000813121c25 */ /* 0x002fc8000f8e000c */
[----:B--2---:R-:W-:-:S04]  /*0880*/  @!P1 IMAD.WIDE.U32 R16, R12, R17, R2 ;  /* 0x000000110c109225 */ /* 0x004fc800078e0002 */
[----:B------:R-:W-:Y:S02]  /*0890*/  @P1 IMAD.MOV.U32 R2, RZ, RZ, R18 ;  /* 0x000000ffff021224 */ /* 0x000fe400078e0012 */
[----:B------:R-:W-:Y:S02]  /*08a0*/  @P1 IMAD.IADD R3, R19, 0x1, R7 ;  /* 0x0000000113031824 */ /* 0x000fe400078e0207 */
[----:B------:R-:W-:Y:S02]  /*08b0*/  @!P1 IMAD.MOV.U32 R2, RZ, RZ, R16 ;  /* 0x000000ffff029224 */ /* 0x000fe400078e0010 */
[----:B------:R-:W-:Y:S01]  /*08c0*/  @!P1 IMAD.MOV.U32 R3, RZ, RZ, R17 ;  /* 0x000000ffff039224 */ /* 0x000fe200078e0011 */
[----:B------:R-:W-:Y:S06]  /*08d0*/  @!P2 BRA `(.L_x_5) ;  /* 0x00000000000ca947 */ /* 0x000fec0003800000 */
[----:B------:R-:W-:Y:S01]  /*08e0*/  UCGABAR_WAIT ;  /* 0x0000000000007dc7 */ /* 0x000fe20008000000 */
[----:B------:R-:W-:Y:S01]  /*08f0*/  CCTL.IVALL ;  /* 0x00000000ff00798f */ /* 0x000fe20002000000 */
[----:B------:R-:W-:Y:S05]  /*0900*/  BRA `(.L_x_6) ;  /* 0x0000000000047947 */ /* 0x000fea0003800000 */
.L_x_5:
[----:B------:R-:W-:Y:S06]  /*0910*/  BAR.SYNC.DEFER_BLOCKING 0x0 ;  /* 0x0000000000007b1d */ /* 0x000fec0000010000 */
.L_x_6:
[----:B------:R-:W-:Y:S05]  /*0920*/  @!P3 BRA `(.L_x_7) ;  /* 0x000000d4008cb947 */ /* 0x000fea0003800000 */
[----:B------:R-:W-:-:S13]  /*0930*/  ISETP.GT.U32.AND P0, PT, R8, 0x1, PT ;  /* 0x000000010800780c */ /* 0x000fda0003f04070 */
[----:B0-----:R-:W-:Y:S05]  /*0940*/  @P0 EXIT ;  /* 0x000000000000094d */ /* 0x001fea0003800000 */
[----:B------:R-:W-:Y:S01]  /*0950*/  ULDC.64 UR4, c[0x0][0x650] ;  /* 0x0001940000047ab9 */ /* 0x000fe20000000a00 */
[----:B------:R-:W-:Y:S01]  /*0960*/  PRMT R16, RZ, 0x7610, R16 ;  /* 0x00007610ff107816 */ /* 0x000fe20000000010 */
[----:B------:R-:W-:Y:S01]  /*0970*/  IMAD.MOV.U32 R8, RZ, RZ, -0x1 ;  /* 0xffffffffff087424 */ /* 0x000fe200078e00ff */
[----:B------:R-:W-:Y:S01]  /*0980*/  ISETP.GE.U32.AND P0, PT, R2, UR4, PT ;  /* 0x0000000402007c0c */ /* 0x000fe2000bf06070 */
[----:B------:R-:W-:Y:S02]  /*0990*/  IMAD.MOV.U32 R7, RZ, RZ, -0x1 ;  /* 0xffffffffff077424 */ /* 0x000fe400078e00ff */
[----:B------:R-:W-:Y:S01]  /*09a0*/  IMAD.MOV.U32 R6, RZ, RZ, -0x1 ;  /* 0xffffffffff067424 */ /* 0x000fe200078e00ff */
[----:B------:R-:W-:-:S13]  /*09b0*/  ISETP.GE.U32.AND.EX P0, PT, R3, UR5, PT, P0 ;  /* 0x0000000503007c0c */ /* 0x000fda000bf06100 */
[----:B------:R-:W-:Y:S05]  /*09c0*/  @P0 BRA `(.L_x_8) ;  /* 0x0000000400280947 */ /* 0x000fea0003800000 */
[----:B------:R-:W0:Y:S01]  /*09d0*/  LDC.64 R22, c[0x0][0x628] ;  /* 0x00018a00ff167b82 */ /* 0x000e220000000a00 */
[----:B------:R-:W-:Y:S02]  /*09e0*/  IMAD.MOV.U32 R6, RZ, RZ, R2 ;  /* 0x000000ffff067224 */ /* 0x000fe400078e0002 */
[----:B------:R-:W-:-:S05]  /*09f0*/  IMAD.MOV.U32 R7, RZ, RZ, R3 ;  /* 0x000000ffff077224 */ /* 0x000fca00078e0003 */
[----:B------:R-:W1:Y:S08]  /*0a00*/  LDC R8, c[0x0][0x630] ;  /* 0x00018c00ff087b82 */ /* 0x000e700000000800 */
[----:B------:R-:W2:Y:S01]  /*0a10*/  LDC.64 R24, c[0x0][0x620] ;  /* 0x00018800ff187b82 */ /* 0x000ea20000000a00 */
[----:B0-----:R-:W-:-:S04]  /*0a20*/  ISETP.NE.U32.AND P0, PT, R22, RZ, PT ;  /* 0x000000ff1600720c */ /* 0x001fc80003f05070 */
[----:B------:R-:W-:-:S13]  /*0a30*/  ISETP.NE.AND.EX P0, PT, R23, RZ, PT, P0 ;  /* 0x000000ff1700720c */ /* 0x000fda0003f05300 */
[----:B-12---:R-:W-:Y:S05]  /*0a40*/  @!P0 BRA `(.L_x_9) ;  /* 0x0000000000288947 */ /* 0x006fea0003800000 */
[----:B------:R-:W0:Y:S02]  /*0a50*/  LDC R19, c[0x0][0x634] ;  /* 0x00018d00ff137b82 */ /* 0x000e240000000800 */
[----:B0-----:R-:W-:-:S05]  /*0a60*/  IADD3 R19, P0, R2, R19, RZ ;  /* 0x0000001302137210 */ /* 0x001fca0007f1e0ff */
[----:B------:R-:W-:-:S04]  /*0a70*/  IMAD.X R21, RZ, RZ, R3, P0 ;  /* 0x000000ffff157224 */ /* 0x000fc800000e0603 */
[----:B------:R-:W-:-:S04]  /*0a80*/  IMAD.WIDE.U32 R6, R21, R22, RZ ;  /* 0x0000001615067225 */ /* 0x000fc800078e00ff */
[----:B------:R-:W-:-:S04]  /*0a90*/  IMAD.WIDE.U32 R16, P0, R19, R23, R6 ;  /* 0x0000001713107225 */ /* 0x000fc80007800006 */
[----:B------:R-:W-:-:S04]  /*0aa0*/  IMAD.WIDE.U32 R6, R19, R22, RZ ;  /* 0x0000001613067225 */ /* 0x000fc800078e00ff */
[----:B------:R-:W-:Y:S01]  /*0ab0*/  IMAD.X R19, RZ, RZ, RZ, P0 ;  /* 0x000000ffff137224 */ /* 0x000fe200000e06ff */
[----:B------:R-:W-:Y:S01]  /*0ac0*/  IADD3 RZ, P0, R7, R16, RZ ;  /* 0x0000001007ff7210 */ /* 0x000fe20007f1e0ff */
[----:B------:R-:W-:-:S04]  /*0ad0*/  IMAD.MOV.U32 R18, RZ, RZ, R17 ;  /* 0x000000ffff127224 */ /* 0x000fc800078e0011 */
[----:B------:R-:W-:-:S08]  /*0ae0*/  IMAD.WIDE.U32.X R6, R21, R23, R18, P0 ;  /* 0x0000001715067225 */ /* 0x000fd000000e0412 */
.L_x_9:
[----:B------:R-:W0:Y:S01]  /*0af0*/  LDC.64 R26, c[0x0][0x640] ;  /* 0x00019000ff1a7b82 */ /* 0x000e220000000a00 */
[--C-:B------:R-:W-:Y:S01]  /*0b00*/  SHF.R.U64 R29, R6, R8, R7.reuse ;  /* 0x00000008061d7219 */ /* 0x100fe20000001207 */
[----:B------:R-:W-:Y:S01]  /*0b10*/  IMAD R33, R15, R20, R12 ;  /* 0x000000140f217224 */ /* 0x000fe200078e020c */
[----:B------:R-:W-:Y:S02]  /*0b20*/  SHF.R.U32.HI R6, RZ, R8, R7 ;  /* 0x00000008ff067219 */ /* 0x000fe40000011607 */
[----:B------:R-:W-:-:S03]  /*0b30*/  IADD3 R13, P0, RZ, -R29, RZ ;  /* 0x8000001dff0d7210 */ /* 0x000fc60007f1e0ff */
[----:B------:R-:W1:Y:S02]  /*0b40*/  LDC R16, c[0x0][0x618] ;  /* 0x00018600ff107b82 */ /* 0x000e640000000800 */
[----:B------:R-:W-:-:S04]  /*0b50*/  IMAD.X R7, RZ, RZ, ~R6, P0 ;  /* 0x000000ffff077224 */ /* 0x000fc800000e0e06 */
[-C--:B------:R-:W-:Y:S02]  /*0b60*/  IMAD R8, R7, R24.reuse, RZ ;  /* 0x0000001807087224 */ /* 0x080fe400078e02ff */
[----:B------:R-:W2:Y:S01]  /*0b70*/  LDC R17, c[0x0][0x608] ;  /* 0x00018200ff117b82 */ /* 0x000ea20000000800 */
[----:B------:R-:W-:-:S04]  /*0b80*/  IMAD.WIDE.U32 R6, R13, R24, R2 ;  /* 0x000000180d067225 */ /* 0x000fc800078e0002 */
[----:B------:R-:W-:Y:S02]  /*0b90*/  IMAD R13, R13, R25, R8 ;  /* 0x000000190d0d7224 */ /* 0x000fe400078e0208 */
[----:B------:R-:W-:Y:S01]  /*0ba0*/  IMAD.MOV.U32 R25, RZ, RZ, 0x1 ;  /* 0x00000001ff197424 */ /* 0x000fe200078e00ff */
[----:B------:R-:W3:Y:S01]  /*0bb0*/  LDC R18, c[0x0][0x658] ;  /* 0x00019600ff127b82 */ /* 0x000ee20000000800 */
[----:B------:R-:W-:Y:S01]  /*0bc0*/  IMAD.IADD R7, R7, 0x1, R13 ;  /* 0x0000000107077824 */ /* 0x000fe200078e020d */
[----:B0-----:R-:W-:Y:S01]  /*0bd0*/  ISETP.NE.U32.AND P0, PT, R26, RZ, PT ;  /* 0x000000ff1a00720c */ /* 0x001fe20003f05070 */
[----:B------:R-:W-:-:S03]  /*0be0*/  IMAD.MOV.U32 R13, RZ, RZ, -0x1 ;  /* 0xffffffffff0d7424 */ /* 0x000fc600078e00ff */
[----:B------:R-:W-:Y:S02]  /*0bf0*/  ISETP.NE.AND.EX P0, PT, R27, RZ, PT, P0 ;  /* 0x000000ff1b00720c */ /* 0x000fe40003f05300 */
[----:B------:R-:W0:Y:S01]  /*0c00*/  LDC R23, c[0x0][0x600] ;  /* 0x00018000ff177b82 */ /* 0x000e220000000800 */
[-CC-:B-1----:R-:W-:Y:S02]  /*0c10*/  SHF.R.U64 R21, R6, R16.reuse, R7.reuse ;  /* 0x0000001006157219 */ /* 0x182fe40000001207 */
[----:B------:R-:W-:-:S05]  /*0c20*/  SHF.R.U32.HI R6, RZ, R16, R7 ;  /* 0x00000010ff067219 */ /* 0x000fca0000011607 */
[----:B------:R-:W1:Y:S01]  /*0c30*/  LDC R22, c[0x0][0x648] ;  /* 0x00019200ff167b82 */ /* 0x000e620000000800 */
[-CC-:B--2---:R-:W-:Y:S02]  /*0c40*/  SHF.R.U64 R31, R21, R17.reuse, R6.reuse ;  /* 0x00000011151f7219 */ /* 0x184fe40000001206 */
[----:B------:R-:W-:-:S05]  /*0c50*/  SHF.R.U32.HI R7, RZ, R17, R6 ;  /* 0x00000011ff077219 */ /* 0x000fca0000011606 */
[----:B------:R-:W2:Y:S01]  /*0c60*/  LDC R24, c[0x0][0x638] ;  /* 0x00018e00ff187b82 */ /* 0x000ea20000000800 */
[-C--:B---3--:R-:W-:Y:S02]  /*0c70*/  SHF.L.U32 R6, R13, R18.reuse, RZ ;  /* 0x000000120d067219 */ /* 0x088fe400000006ff */
[--C-:B------:R-:W-:Y:S02]  /*0c80*/  SHF.R.U64 R20, R31, R18, R7.reuse ;  /* 0x000000121f147219 */ /* 0x100fe40000001207 */
[----:B------:R-:W-:Y:S02]  /*0c90*/  LOP3.LUT R8, RZ, R6, RZ, 0x33, !PT ;  /* 0x00000006ff087212 */ /* 0x000fe400078e33ff */
[----:B------:R-:W-:Y:S01]  /*0ca0*/  SHF.R.U32.HI R7, RZ, R18, R7 ;  /* 0x00000012ff077219 */ /* 0x000fe20000011607 */
[----:B------:R-:W3:Y:S01]  /*0cb0*/  LDC R28, c[0x0][0x610] ;  /* 0x00018400ff1c7b82 */ /* 0x000ee20000000800 */
[----:B------:R-:W-:Y:S01]  /*0cc0*/  IMAD.MOV.U32 R6, RZ, RZ, R20 ;  /* 0x000000ffff067224 */ /* 0x000fe200078e0014 */
[----:B------:R-:W-:Y:S06]  /*0cd0*/  @!P0 BRA `(.L_x_10) ;  /* 0x0000000000288947 */ /* 0x000fec0003800000 */
[----:B------:R-:W4:Y:S02]  /*0ce0*/  LDC R15, c[0x0][0x64c] ;  /* 0x00019300ff0f7b82 */ /* 0x000f240000000800 */
[----:B----4-:R-:W-:-:S05]  /*0cf0*/  IADD3 R15, P0, R20, R15, RZ ;  /* 0x0000000f140f7210 */ /* 0x010fca0007f1e0ff */
        /* <DEDUP_REMOVED lines=8> */
.L_x_10:
[----:B-1----:R-:W-:Y:S01]  /*0d80*/  SHF.R.U64 R12, R6, R22, R7 ;  /* 0x00000016060c7219 */ /* 0x002fe20000001207 */
[----:B------:R-:W-:Y:S01]  /*0d90*/  IMAD.MOV.U32 R16, RZ, RZ, 0x1 ;  /* 0x00000001ff107424 */ /* 0x000fe200078e00ff */
[----:B------:R-:W-:Y:S01]  /*0da0*/  LOP3.LUT R7, R31, R8, RZ, 0xc0, !PT ;  /* 0x000000081f077212 */ /* 0x000fe200078ec0ff */
[----:B0-----:R-:W-:Y:S01]  /*0db0*/  VIADD R8, R23, 0xffffffff ;  /* 0xffffffff17087836 */ /* 0x001fe20000000000 */
[----:B------:R-:W-:Y:S01]  /*0dc0*/  SHF.L.U32 R6, R25, R18, RZ ;  /* 0x0000001219067219 */ /* 0x000fe200000006ff */
[----:B------:R-:W-:Y:S01]  /*0dd0*/  IMAD.MOV R13, RZ, RZ, -R12 ;  /* 0x000000ffff0d7224 */ /* 0x000fe200078e0a0c */
[----:B------:R-:W-:Y:S02]  /*0de0*/  SEL R14, R14, R33, !P1 ;  /* 0x000000210e0e7207 */ /* 0x000fe40004800000 */
[----:B------:R-:W-:Y:S01]  /*0df0*/  LOP3.LUT R8, R21, R8, RZ, 0xc0, !PT ;  /* 0x0000000815087212 */ /* 0x000fe200078ec0ff */
[----:B------:R-:W-:Y:S02]  /*0e00*/  IMAD R7, R6, R12, R7 ;  /* 0x0000000c06077224 */ /* 0x000fe400078e0207 */
[----:B--2---:R-:W-:-:S02]  /*0e10*/  IMAD R6, R13, R24, R20 ;  /* 0x000000180d067224 */ /* 0x004fc400078e0214 */
[----:B---3--:R-:W-:Y:S02]  /*0e20*/  IMAD R14, R7, R28, R14 ;  /* 0x0000001c070e7224 */ /* 0x008fe400078e020e */
[----:B------:R-:W-:Y:S02]  /*0e30*/  IMAD R13, R6, R23, R8 ;  /* 0x00000017060d7224 */ /* 0x000fe400078e0208 */
[----:B------:R-:W-:-:S03]  /*0e40*/  IMAD.MOV.U32 R6, RZ, RZ, R29 ;  /* 0x000000ffff067224 */ /* 0x000fc600078e001d */
[----:B------:R-:W-:Y:S02]  /*0e50*/  SEL R7, R13, R14, !P1 ;  /* 0x0000000e0d077207 */ /* 0x000fe40004800000 */
[----:B------:R-:W-:-:S07]  /*0e60*/  SEL R8, R14, R13, !P1 ;  /* 0x0000000d0e087207 */ /* 0x000fce0004800000 */
.L_x_8:
[----:B------:R-:W-:-:S08]  /*0e70*/  NOP ;  /* 0x0000000000007918 */ /* 0x000fd00000000000 */
[----:B------:R-:W0:Y:S02]  /*0e80*/  USETMAXREG.TRY_ALLOC.CTAPOOL UP0, 0xe8 ;  /* 0x000000e8000079c8 */ /* 0x000e240008000600 */
[----:B0-----:R-:W-:-:S13]  /*0e90*/  PLOP3.LUT P0, PT, PT, PT, UP0, 0x80, 0x0 ;  /* 0x000000000000781c */ /* 0x001fda0003f0f008 */
[----:B------:R-:W-:Y:S05]  /*0ea0*/  @!P0 BRA `(.L_x_8) ;  /* 0xfffffffc00f08947 */ /* 0x000fea000383ffff */
[----:B------:R-:W-:Y:S01]  /*0eb0*/  ULDC.64 UR4, c[0x0][0x598] ;  /* 0x0001660000047ab9 */ /* 0x000fe20000000a00 */
[----:B------:R-:W-:Y:S01]  /*0ec0*/  ULDC.64 UR20, c[0x0][0x208] ;  /* 0x0000820000147ab9 */ /* 0x000fe20000000a00 */
[----:B------:R-:W-:-:S04]  /*0ed0*/  ISETP.NE.U32.AND P0, PT, RZ, UR4, PT ;  /* 0x00000004ff007c0c */ /* 0x000fc8000bf05070 */
[----:B------:R-:W-:-:S13]  /*0ee0*/  ISETP.NE.AND.EX P0, PT, RZ, UR5, PT, P0 ;  /* 0x00000005ff007c0c */ /* 0x000fda000bf05300 */
[----:B------:R-:W-:Y:S05]  /*0ef0*/  @!P0 BRA `(.L_x_11) ;  /* 0x00000000001c8947 */ /* 0x000fea0003800000 */
[----:B------:R-:W0:Y:S02]  /*0f00*/  LDC.64 R12, c[0x0][0x598] ;  /* 0x00016600ff0c7b82 */ /* 0x000e240000000a00 */
[----:B0-----:R-:W2:Y:S02]  /*0f10*/  LDG.E.64 R12, desc[UR20][R12.64] ;  /* 0x000000140c0c7981 */ /* 0x001ea4000c1e1b00 */
[----:B--2---:R-:W-:-:S04]  /*0f20*/  ISETP.NE.U32.AND P0, PT, R12, RZ, PT ;  /* 0x000000ff0c00720c */ /* 0x004fc80003f05070 */
[----:B------:R-:W-:-:S13]  /*0f30*/  ISETP.NE.AND.EX P0, PT, R13, RZ, PT, P0 ;  /* 0x000000ff0d00720c */ /* 0x000fda0003f05300 */
[----:B------:R-:W-:Y:S05]  /*0f40*/  @!P0 BRA `(.L_x_11) ;  /* 0x0000000000088947 */ /* 0x000fea0003800000 */
[----:B------:R0:W5:Y:S01]  /*0f50*/  LD.E R12, desc[UR20][R12.64] ;  /* 0x000000140c0c7980 */ /* 0x000162000c101900 */
[----:B------:R-:W-:Y:S05]  /*0f60*/  BRA `(.L_x_12) ;  /* 0x0000000000207947 */ /* 0x000fea0003800000 */
.L_x_11:
[----:B------:R-:W-:Y:S02]  /*0f70*/  ULDC.64 UR4, c[0x0][0x588] ;  /* 0x0001620000047ab9 */ /* 0x000fe40000000a00 */
[----:B------:R-:W-:-:S04]  /*0f80*/  ISETP.NE.U32.AND P0, PT, RZ, UR4, PT ;  /* 0x00000004ff007c0c */ /* 0x000fc8000bf05070 */
[----:B------:R-:W-:-:S13]  /*0f90*/  ISETP.NE.AND.EX P0, PT, RZ, UR5, PT, P0 ;  /* 0x00000005ff007c0c */ /* 0x000fda000bf05300 */
[----:B------:R-:W-:Y:S05]  /*0fa0*/  @!P0 BRA `(.L_x_13) ;  /* 0x00000000000c8947 */ /* 0x000fea0003800000 */
[----:B------:R-:W0:Y:S02]  /*0fb0*/  LDC.64 R12, c[0x0][0x588] ;  /* 0x00016200ff0c7b82 */ /* 0x000e240000000a00 */
[----:B0-----:R1:W5:Y:S01]  /*0fc0*/  LDG.E R12, desc[UR20][R12.64] ;  /* 0x000000140c0c7981 */ /* 0x001362000c1e1900 */
[----:B------:R-:W-:Y:S05]  /*0fd0*/  BRA `(.L_x_12) ;  /* 0x0000000000047947 */ /* 0x000fea0003800000 */
.L_x_13:
[----:B------:R-:W2:Y:S02]  /*0fe0*/  LDC R12, c[0x0][0x580] ;  /* 0x00016000ff0c7b82 */ /* 0x000ea40000000800 */
.L_x_12:
[----:B------:R-:W-:Y:S02]  /*0ff0*/  ULDC.64 UR4, c[0x0][0x5a0] ;  /* 0x0001680000047ab9 */ /* 0x000fe40000000a00 */
[----:B------:R-:W-:-:S04]  /*1000*/  ISETP.NE.U32.AND P0, PT, RZ, UR4, PT ;  /* 0x00000004ff007c0c */ /* 0x000fc8000bf05070 */
[----:B------:R-:W-:-:S13]  /*1010*/  ISETP.NE.AND.EX P0, PT, RZ, UR5, PT, P0 ;  /* 0x00000005ff007c0c */ /* 0x000fda000bf05300 */
[----:B------:R-:W-:Y:S05]  /*1020*/  @!P0 BRA `(.L_x_14) ;  /* 0x00000000001c8947 */ /* 0x000fea0003800000 */
[----:B------:R-:W3:Y:S02]  /*1030*/  LDC.64 R14, c[0x0][0x5a0] ;  /* 0x00016800ff0e7b82 */ /* 0x000ee40000000a00 */
[----:B---3--:R-:W3:Y:S02]  /*1040*/  LDG.E.64 R14, desc[UR20][R14.64] ;  /* 0x000000140e0e7981 */ /* 0x008ee4000c1e1b00 */
[----:B---3--:R-:W-:-:S04]  /*1050*/  ISETP.NE.U32.AND P0, PT, R14, RZ, PT ;  /* 0x000000ff0e00720c */ /* 0x008fc80003f05070 */
[----:B------:R-:W-:-:S13]  /*1060*/  ISETP.NE.AND.EX P0, PT, R15, RZ, PT, P0 ;  /* 0x000000ff0f00720c */ /* 0x000fda0003f05300 */
[----:B------:R-:W-:Y:S05]  /*1070*/  @!P0 BRA `(.L_x_14) ;  /* 0x0000000000088947 */ /* 0x000fea0003800000 */
[----:B01----:R0:W5:Y:S01]  /*1080*/  LD.E R13, desc[UR20][R14.64] ;  /* 0x000000140e0d7980 */ /* 0x003162000c101900 */
[----:B------:R-:W-:Y:S05]  /*1090*/  BRA `(.L_x_15) ;  /* 0x0000000000207947 */ /* 0x000fea0003800000 */
.L_x_14:
[----:B------:R-:W-:Y:S02]  /*10a0*/  ULDC.64 UR4, c[0x0][0x590] ;  /* 0x0001640000047ab9 */ /* 0x000fe40000000a00 */
[----:B------:R-:W-:-:S04]  /*10b0*/  ISETP.NE.U32.AND P0, PT, RZ, UR4, PT ;  /* 0x00000004ff007c0c */ /* 0x000fc8000bf05070 */
[----:B------:R-:W-:-:S13]  /*10c0*/  ISETP.NE.AND.EX P0, PT, RZ, UR5, PT, P0 ;  /* 0x00000005ff007c0c */ /* 0x000fda000bf05300 */
[----:B------:R-:W-:Y:S05]  /*10d0*/  @!P0 BRA `(.L_x_16) ;  /* 0x00000000000c8947 */ /* 0x000fea0003800000 */
[----:B------:R-:W0:Y:S02]  /*10e0*/  LDC.64 R14, c[0x0][0x590] ;  /* 0x00016400ff0e7b82 */ /* 0x000e240000000a00 */
[----:B01----:R1:W5:Y:S01]  /*10f0*/  LDG.E R13, desc[UR20][R14.64] ;  /* 0x000000140e0d7981 */ /* 0x003362000c1e1900 */
[----:B------:R-:W-:Y:S05]  /*1100*/  BRA `(.L_x_15) ;  /* 0x0000000000047947 */ /* 0x000fea0003800000 */
.L_x_16:
[----:B01----:R-:W3:Y:S02]  /*1110*/  LDC R13, c[0x0][0x584] ;  /* 0x00016100ff0d7b82 */ /* 0x003ee40000000800 */
.L_x_15:
[----:B------:R-:W-:-:S13]  /*1120*/  LOP3.LUT P0, RZ, R16, 0xff, RZ, 0xc0, !PT ;  /* 0x000000ff10ff7812 */ /* 0x000fda000780c0ff */
[----:B------:R-:W-:Y:S05]  /*1130*/  @!P0 EXIT ;  /* 0x000000000000894d */ /* 0x000fea0003800000 */
[----:B------:R-:W0:Y:S01]  /*1140*/  LDC.64 R20, c[0x0][0x5c8] ;  /* 0x00017200ff147b82 */ /* 0x000e220000000a00 */
[----:B------:R-:W-:Y:S02]  /*1150*/  ULDC UR4, c[0x0][0x28c] ;  /* 0x0000a30000047ab9 */ /* 0x000fe40000000800 */
[----:B------:R-:W-:-:S04]  /*1160*/  UIADD3 UR4, UR4, 0xff, URZ ;  /* 0x000000ff04047890 */ /* 0x000fc8000fffe03f */
[----:B------:R-:W-:-:S04]  /*1170*/  USHF.R.S32.HI UR5, URZ, 0x1f, UR4 ;  /* 0x0000001f3f057899 */ /* 0x000fc80008011404 */
[----:B------:R-:W-:-:S03]  /*1180*/  ULEA.HI UR5, UR5, UR4, URZ, 0x8 ;  /* 0x0000000405057291 */ /* 0x000fc6000f8f403f */
[----:B------:R-:W-:Y:S01]  /*1190*/  UMOV UR4, URZ ;  /* 0x0000003f00047c82 */ /* 0x000fe20008000000 */
[----:B------:R-:W-:-:S03]  /*11a0*/  USHF.R.S32.HI UR9, URZ, 0x8, UR5 ;  /* 0x000000083f097899 */ /* 0x000fc60008011405 */
[----:B------:R-:W-:Y:S01]  /*11b0*/  UMOV UR5, URZ ;  /* 0x0000003f00057c82 */ /* 0x000fe20008000000 */
[C-C-:B01----:R-:W-:Y:S01]  /*11c0*/  SHF.L.U64.HI R14, R20.reuse, 0x7, R21.reuse ;  /* 0x00000007140e7819 */ /* 0x143fe20000010215 */
[C---:B------:R-:W-:Y:S01]  /*11d0*/  IMAD.SHL.U32 R17, R20.reuse, 0x80, RZ ;  /* 0x0000008014117824 */ /* 0x040fe200078e00ff */
[C-C-:B------:R-:W-:Y:S01]  /*11e0*/  SHF.L.U64.HI R15, R20.reuse, 0x3, R21.reuse ;  /* 0x00000003140f7819 */ /* 0x140fe20000010215 */
[C---:B------:R-:W-:Y:S01]  /*11f0*/  IMAD.SHL.U32 R18, R20.reuse, 0x8, RZ ;  /* 0x0000000814127824 */ /* 0x040fe200078e00ff */
[C---:B------:R-:W-:Y:S01]  /*1200*/  SHF.L.U64.HI R16, R20.reuse, 0x8, R21 ;  /* 0x0000000814107819 */ /* 0x040fe20000010215 */
[----:B------:R-:W-:Y:S01]  /*1210*/  IMAD.SHL.U32 R19, R20, 0x100, RZ ;  /* 0x0000010014137824 */ /* 0x000fe200078e00ff */
[----:B------:R-:W-:-:S07]  /*1220*/  LOP3.LUT R20, R5, 0x1, RZ, 0xfc, !PT ;  /* 0x0000000105147812 */ /* 0x000fce00078efcff */
.L_x_43:
[----:B------:R-:W-:Y:S01]  /*1230*/  LOP3.LUT R21, R4, 0x80, RZ, 0xc0, !PT ;  /* 0x0000008004157812 */ /* 0x000fe200078ec0ff */
[----:B------:R-:W0:Y:S01]  /*1240*/  S2UR UR12, SR_CgaCtaId ;  /* 0x00000000000c79c3 */ /* 0x000e220000008800 */
[----:B------:R-:W-:Y:S01]  /*1250*/  UMOV UR11, 0x400 ;  /* 0x00000400000b7882 */ /* 0x000fe20000000000 */
[----:B------:R-:W-:Y:S01]  /*1260*/  UMOV UR6, URZ ;  /* 0x0000003f00067c82 */ /* 0x000fe20008000000 */
[----:B------:R-:W-:Y:S01]  /*1270*/  SHF.R.U32.HI R21, RZ, 0x7, R21 ;  /* 0x00000007ff157819 */ /* 0x000fe20000011615 */
[----:B------:R-:W-:Y:S01]  /*1280*/  UMOV UR7, URZ ;  /* 0x0000003f00077c82 */ /* 0x000fe20008000000 */
[----:B------:R-:W-:Y:S02]  /*1290*/  CS2R R120, SRZ ;  /* 0x0000000000787805 */ /* 0x000fe4000001ff00 */
[----:B------:R-:W-:Y:S02]  /*12a0*/  CS2R R122, SRZ ;  /* 0x00000000007a7805 */ /* 0x000fe4000001ff00 */
[----:B------:R-:W-:Y:S01]  /*12b0*/  CS2R R126, SRZ ;  /* 0x00000000007e7805 */ /* 0x000fe2000001ff00 */
[----:B-1----:R-:W1:Y:S01]  /*12c0*/  LDC R22, c[0x0][0x28c] ;  /* 0x0000a300ff167b82 */ /* 0x002e620000000800 */
[----:B------:R-:W4:Y:S01]  /*12d0*/  SHFL.IDX PT, R21, R21, RZ, 0x1f ;  /* 0x00001fff15157589 */ /* 0x000f2200000e0000 */
[----:B------:R-:W-:-:S02]  /*12e0*/  CS2R R130, SRZ ;  /* 0x0000000000827805 */ /* 0x000fc4000001ff00 */
[----:B------:R-:W-:Y:S02]  /*12f0*/  CS2R R128, SRZ ;  /* 0x0000000000807805 */ /* 0x000fe4000001ff00 */
[----:B------:R-:W-:Y:S02]  /*1300*/  CS2R R132, SRZ ;  /* 0x0000000000847805 */ /* 0x000fe4000001ff00 */
[----:B------:R-:W-:Y:S02]  /*1310*/  CS2R R134, SRZ ;  /* 0x0000000000867805 */ /* 0x000fe4000001ff00 */
[----:B------:R-:W-:Y:S02]  /*1320*/  CS2R R140, SRZ ;  /* 0x00000000008c7805 */ /* 0x000fe4000001ff00 */
[----:B------:R-:W-:Y:S02]  /*1330*/  CS2R R138, SRZ ;  /* 0x00000000008a7805 */ /* 0x000fe4000001ff00 */
[----:B------:R-:W-:-:S02]  /*1340*/  CS2R R146, SRZ ;  /* 0x0000000000927805 */ /* 0x000fc4000001ff00 */
[----:B------:R-:W-:Y:S02]  /*1350*/  CS2R R144, SRZ ;  /* 0x0000000000907805 */ /* 0x000fe4000001ff00 */
[----:B------:R-:W-:Y:S02]  /*1360*/  CS2R R150, SRZ ;  /* 0x0000000000967805 */ /* 0x000fe4000001ff00 */
[----:B------:R-:W-:Y:S02]  /*1370*/  CS2R R154, SRZ ;  /* 0x00000000009a7805 */ /* 0x000fe4000001ff00 */
[----:B------:R-:W-:Y:S02]  /*1380*/  CS2R R158, SRZ ;  /* 0x00000000009e7805 */ /* 0x000fe4000001ff00 */
[----:B------:R-:W-:Y:S02]  /*1390*/  CS2R R162, SRZ ;  /* 0x0000000000a27805 */ /* 0x000fe4000001ff00 */
[----:B------:R-:W-:-:S02]  /*13a0*/  CS2R R170, SRZ ;  /* 0x0000000000aa7805 */ /* 0x000fc4000001ff00 */
[----:B------:R-:W-:Y:S01]  /*13b0*/  CS2R R166, SRZ ;  /* 0x0000000000a67805 */ /* 0x000fe2000001ff00 */
[----:B0-----:R-:W-:Y:S01]  /*13c0*/  ULEA UR11, UR12, UR11, 0x18 ;  /* 0x0000000b0c0b7291 */ /* 0x001fe2000f8ec03f */
[----:B------:R-:W-:Y:S02]  /*13d0*/  CS2R R174, SRZ ;  /* 0x0000000000ae7805 */ /* 0x000fe4000001ff00 */
[----:B------:R-:W-:Y:S01]  /*13e0*/  CS2R R172, SRZ ;  /* 0x0000000000ac7805 */ /* 0x000fe2000001ff00 */
[----:B------:R-:W-:Y:S01]  /*13f0*/  UMOV UR12, UR5 ;  /* 0x00000005000c7c82 */ /* 0x000fe20008000000 */
[----:B------:R-:W-:Y:S02]  /*1400*/  CS2R R176, SRZ ;  /* 0x0000000000b07805 */ /* 0x000fe4000001ff00 */
[----:B------:R-:W-:Y:S02]  /*1410*/  CS2R R180, SRZ ;  /* 0x0000000000b47805 */ /* 0x000fe4000001ff00 */
[----:B------:R-:W-:-:S02]  /*1420*/  CS2R R186, SRZ ;  /* 0x0000000000ba7805 */ /* 0x000fc4000001ff00 */
[----:B------:R-:W-:Y:S02]  /*1430*/  CS2R R182, SRZ ;  /* 0x0000000000b67805 */ /* 0x000fe4000001ff00 */
[----:B-1----:R-:W-:Y:S02]  /*1440*/  ISETP.GE.AND P0, PT, R22, 0x1, PT ;  /* 0x000000011600780c */ /* 0x002fe40003f06270 */
[----:B------:R-:W-:Y:S02]  /*1450*/  CS2R R22, SRZ ;  /* 0x0000000000167805 */ /* 0x000fe4000001ff00 */
[----:B----4-:R-:W-:Y:S02]  /*1460*/  R2UR UR8, R21 ;  /* 0x00000000150872ca */ /* 0x010fe400000e0000 */
[----:B------:R-:W-:Y:S02]  /*1470*/  CS2R R188, SRZ ;  /* 0x0000000000bc7805 */ /* 0x000fe4000001ff00 */
[----:B------:R-:W-:-:S02]  /*1480*/  CS2R R192, SRZ ;  /* 0x0000000000c07805 */ /* 0x000fc4000001ff00 */
[----:B------:R-:W-:Y:S02]  /*1490*/  CS2R R198, SRZ ;  /* 0x0000000000c67805 */ /* 0x000fe4000001ff00 */
[----:B------:R-:W-:Y:S02]  /*14a0*/  CS2R R204, SRZ ;  /* 0x0000000000cc7805 */ /* 0x000fe4000001ff00 */
[----:B------:R-:W-:Y:S02]  /*14b0*/  CS2R R200, SRZ ;  /* 0x0000000000c87805 */ /* 0x000fe4000001ff00 */
[----:B------:R-:W-:Y:S02]  /*14c0*/  CS2R R210, SRZ ;  /* 0x0000000000d27805 */ /* 0x000fe4000001ff00 */
[----:B------:R-:W-:Y:S01]  /*14d0*/  CS2R R208, SRZ ;  /* 0x0000000000d07805 */ /* 0x000fe2000001ff00 */
[----:B------:R-:W-:Y:S01]  /*14e0*/  IMAD.MOV.U32 R213, RZ, RZ, RZ ;  /* 0x000000ffffd57224 */ /* 0x000fe200078e00ff */
[----:B------:R-:W-:-:S02]  /*14f0*/  CS2R R196, SRZ ;  /* 0x0000000000c47805 */ /* 0x000fc4000001ff00 */
[----:B------:R-:W-:Y:S02]  /*1500*/  CS2R R184, SRZ ;  /* 0x0000000000b87805 */ /* 0x000fe4000001ff00 */
[----:B------:R-:W-:Y:S02]  /*1510*/  CS2R R202, SRZ ;  /* 0x0000000000ca7805 */ /* 0x000fe4000001ff00 */
[----:B------:R-:W-:Y:S01]  /*1520*/  CS2R R190, SRZ ;  /* 0x0000000000be7805 */ /* 0x000fe2000001ff00 */
[----:B------:R-:W-:Y:S01]  /*1530*/  ULEA.HI UR10, UR8, UR8, URZ, 0x1 ;  /* 0x00000008080a7291 */ /* 0x000fe2000f8f083f */
[----:B------:R-:W-:Y:S02]  /*1540*/  CS2R R168, SRZ ;  /* 0x0000000000a87805 */ /* 0x000fe4000001ff00 */
[----:B------:R-:W-:Y:S02]  /*1550*/  CS2R R156, SRZ ;  /* 0x00000000009c7805 */ /* 0x000fe4000001ff00 */
[----:B------:R-:W-:Y:S01]  /*1560*/  CS2R R148, SRZ ;  /* 0x0000000000947805 */ /* 0x000fe2000001ff00 */
[----:B------:R-:W-:Y:S01]  /*1570*/  ULOP3.LUT UR10, UR10, 0x7fffe, URZ, 0xc0, !UPT ;  /* 0x0007fffe0a0a7892 */ /* 0x000fe2000f8ec03f */
[----:B------:R-:W-:-:S02]  /*1580*/  CS2R R194, SRZ ;  /* 0x0000000000c27805 */ /* 0x000fc4000001ff00 */
[----:B------:R-:W-:Y:S02]  /*1590*/  CS2R R206, SRZ ;  /* 0x0000000000ce7805 */ /* 0x000fe4000001ff00 */
[----:B------:R-:W-:Y:S01]  /*15a0*/  CS2R R160, SRZ ;  /* 0x0000000000a07805 */ /* 0x000fe2000001ff00 */
[----:B------:R-:W-:Y:S01]  /*15b0*/  UIADD3 UR10, UR8, -UR10, URZ ;  /* 0x8000000a080a7290 */ /* 0x000fe2000fffe03f */
[----:B------:R-:W-:Y:S02]  /*15c0*/  CS2R R136, SRZ ;  /* 0x0000000000887805 */ /* 0x000fe4000001ff00 */
[----:B------:R-:W-:Y:S01]  /*15d0*/  CS2R R178, SRZ ;  /* 0x0000000000b27805 */ /* 0x000fe2000001ff00 */
[----:B------:R-:W-:Y:S01]  /*15e0*/  UMOV UR8, URZ ;  /* 0x0000003f00087c82 */ /* 0x000fe20008000000 */
[----:B------:R-:W-:Y:S01]  /*15f0*/  ULEA UR10, UR10, UR11, 0xd ;  /* 0x0000000b0a0a7291 */ /* 0x000fe2000f8e683f */
[----:B------:R-:W-:Y:S02]  /*1600*/  CS2R R164, SRZ ;  /* 0x0000000000a47805 */ /* 0x000fe4000001ff00 */
[----:B------:R-:W-:Y:S01]  /*1610*/  CS2R R124, SRZ ;  /* 0x00000000007c7805 */ /* 0x000fe2000001ff00 */
[----:B------:R-:W-:Y:S01]  /*1620*/  IMAD.MOV.U32 R21, RZ, RZ, RZ ;  /* 0x000000ffff157224 */ /* 0x000fe200078e00ff */
[----:B------:R-:W-:Y:S01]  /*1630*/  UIADD3 UR10, UR10, 0x100, URZ ;  /* 0x000001000a0a7890 */ /* 0x000fe2000fffe03f */
[----:B------:R-:W-:-:S02]  /*1640*/  CS2R R142, SRZ ;  /* 0x00000000008e7805 */ /* 0x000fc4000001ff00 */
[----:B------:R-:W-:Y:S01]  /*1650*/  CS2R R152, SRZ ;  /* 0x0000000000987805 */ /* 0x000fe2000001ff00 */
[----:B------:R-:W-:Y:S01]  /*1660*/  IMAD.U32 R217, RZ, RZ, UR4 ;  /* 0x00000004ffd97e24 */ /* 0x000fe2000f8e00ff */
[----:B------:R-:W-:Y:S01]  /*1670*/  USHF.R.U32.HI UR10, URZ, 0x4, UR10 ;  /* 0x000000043f0a7899 */ /* 0x000fe2000801160a */
[----:B------:R-:W-:Y:S02]  /*1680*/  CS2R R88, SRZ ;  /* 0x0000000000587805 */ /* 0x000fe4000001ff00 */
[----:B------:R-:W-:Y:S02]  /*1690*/  CS2R R90, SRZ ;  /* 0x00000000005a7805 */ /* 0x000fe4000001ff00 */
[----:B------:R-:W-:Y:S01]  /*16a0*/  CS2R R92, SRZ ;  /* 0x00000000005c7805 */ /* 0x000fe2000001ff00 */
[----:B------:R-:W-:Y:S01]  /*16b0*/  ULOP3.LUT UR10, UR10, 0x3fff, URZ, 0xc0, !UPT ;  /* 0x00003fff0a0a7892 */ /* 0x000fe2000f8ec03f */
        /* <DEDUP_REMOVED lines=45> */
[----:B------:R-:W-:Y:S06]  /*1990*/  @!P0 BRA `(.L_x_17) ;  /* 0x0000001000748947 */ /* 0x000fec0003800000 */
[----:B------:R-:W-:-:S13]  /*19a0*/  ISETP.NE.AND P1, PT, R20, 0x3, PT ;  /* 0x000000031400780c */ /* 0x000fda0003f25270 */
[----:B------:R-:W-:Y:S05]  /*19b0*/  @!P1 BRA `(.L_x_18) ;  /* 0x0000000000049947 */ /* 0x000fea0003800000 */
[----:B------:R-:W-:Y:S01]  /*19c0*/  BPT.TRAP 0x1 ;  /* 0x000000040000795c */ /* 0x000fe20000300000 */
.L_x_18:
[----:B------:R-:W-:Y:S01]  /*19d0*/  ULEA UR6, UR5, UR11, 0x3 ;  /* 0x0000000b05067291 */ /* 0x000fe2000f8e183f */
[----:B------:R-:W-:-:S05]  /*19e0*/  IMAD.U32 R21, RZ, RZ, UR4 ;  /* 0x00000004ff157e24 */ /* 0x000fca000f8e00ff */
[----:B------:R-:W-:-:S04]  /*19f0*/  SHF.L.U32 R21, R21, 0x1f, RZ ;  /* 0x0000001f15157819 */ /* 0x000fc800000006ff */
[----:B------:R0:W1:Y:S01]  /*1a00*/  SYNCS.PHASECHK.TRANS64.TRYWAIT P0, [UR6], R21 ;  /* 0x00000015ff0075a7 */ /* 0x0000620008000146 */
[----:B------:R-:W-:Y:S05]  /*1a10*/  @!P1 BRA `(.L_x_19) ;  /* 0x0000000000049947 */ /* 0x000fea0003800000 */
[----:B------:R-:W-:Y:S01]  /*1a20*/  BPT.TRAP 0x1 ;  /* 0x000000040000795c */ /* 0x000fe20000300000 */
.L_x_19:
[----:B-1----:R-:W-:Y:S05]  /*1a30*/  @P0 BRA `(.L_x_20) ;  /* 0x0000000000080947 */ /* 0x002fea0003800000 */
[----:B------:R-:W1:Y:S02]  /*1a40*/  SYNCS.PHASECHK.TRANS64.TRYWAIT P0, [UR6], R21 ;  /* 0x00000015ff0075a7 */ /* 0x000e640008000146 */
[----:B-1----:R-:W-:Y:S05]  /*1a50*/  @!P0 BRA `(.L_x_21) ;  /* 0x000000d800948947 */ /* 0x002fea0003800000 */
.L_x_20:
[----:B------:R-:W-:Y:S01]  /*1a60*/  UIADD3 UR6, UR11, 0x30100, URZ ;  /* 0x000301000b067890 */ /* 0x000fe2000fffe03f */
[----:B------:R-:W-:Y:S01]  /*1a70*/  WARPGROUP.ARRIVE ;  /* 0x00000000000079c5 */ /* 0x000fe20000000000 */
[----:B------:R-:W-:Y:S01]  /*1a80*/  ULOP3.LUT UR8, UR10, 0x10000, URZ, 0xfc, !UPT ;  /* 0x000100000a087892 */ /* 0x000fe2000f8efc3f */
[----:B------:R-:W-:Y:S01]  /*1a90*/  CS2R R120, SRZ ;  /* 0x0000000000787805 */ /* 0x000fe2000001ff00 */
[----:B------:R-:W-:Y:S01]  /*1aa0*/  USHF.R.U32.HI UR6, URZ, 0x4, UR6 ;  /* 0x000000043f067899 */ /* 0x000fe20008011606 */
[----:B-1----:R-:W-:Y:S01]  /*1ab0*/  CS2R R22, SRZ ;  /* 0x0000000000167805 */ /* 0x002fe2000001ff00 */
[----:B------:R-:W-:Y:S01]  /*1ac0*/  UIMAD UR8, UR5, 0x1800, UR8 ;  /* 0x00001800050878a4 */ /* 0x000fe2000f8e0208 */
[----:B------:R-:W-:Y:S01]  /*1ad0*/  CS2R R122, SRZ ;  /* 0x00000000007a7805 */ /* 0x000fe2000001ff00 */
[----:B------:R-:W-:Y:S01]  /*1ae0*/  ULOP3.LUT UR6, UR6, 0x3fff, URZ, 0xc0, !UPT ;  /* 0x00003fff06067892 */ /* 0x000fe2000f8ec03f */
[----:B------:R-:W-:Y:S01]  /*1af0*/  CS2R R126, SRZ ;  /* 0x00000000007e7805 */ /* 0x000fe2000001ff00 */
[----:B------:R-:W-:Y:S01]  /*1b00*/  UIADD3 UR7, UR8, 0x800, URZ ;  /* 0x0000080008077890 */ /* 0x000fe2000fffe03f */
[----:B------:R-:W-:Y:S01]  /*1b10*/  CS2R R130, SRZ ;  /* 0x0000000000827805 */ /* 0x000fe2000001ff00 */
[----:B------:R-:W-:Y:S01]  /*1b20*/  ULOP3.LUT UR6, UR6, 0x10000, URZ, 0xfc, !UPT ;  /* 0x0001000006067892 */ /* 0x000fe2000f8efc3f */
[----:B------:R-:W-:Y:S01]  /*1b30*/  CS2R R128, SRZ ;  /* 0x0000000000807805 */ /* 0x000fe2000001ff00 */
[----:B------:R-:W-:Y:S01]  /*1b40*/  UMOV UR16, UR8 ;  /* 0x0000000800107c82 */ /* 0x000fe20008000000 */
[----:B------:R-:W-:Y:S01]  /*1b50*/  UMOV UR17, 0x40000040 ;  /* 0x4000004000117882 */ /* 0x000fe20000000000 */
[----:B------:R-:W-:Y:S01]  /*1b60*/  ULEA UR12, UR5, UR6, 0xa ;  /* 0x00000006050c7291 */ /* 0x000fe2000f8e503f */
[----:B------:R-:W-:Y:S01]  /*1b70*/  CS2R R132, SRZ ;  /* 0x0000000000847805 */ /* 0x000fe2000001ff00 */
[----:B------:R-:W-:Y:S01]  /*1b80*/  UIADD3 UR6, UR8, 0x400, URZ ;  /* 0x0000040008067890 */ /* 0x000fe2000fffe03f */
[----:B------:R-:W-:Y:S01]  /*1b90*/  CS2R R134, SRZ ;  /* 0x0000000000867805 */ /* 0x000fe2000001ff00 */
[----:B------:R-:W-:Y:S01]  /*1ba0*/  UMOV UR19, 0x40000040 ;  /* 0x4000004000137882 */ /* 0x000fe20000000000 */
[----:B------:R-:W-:Y:S01]  /*1bb0*/  UIADD3 UR14, UR12, 0x206, URZ ;  /* 0x000002060c0e7890 */ /* 0x000fe2000fffe03f */
[----:B------:R-:W-:Y:S01]  /*1bc0*/  CS2R R140, SRZ ;  /* 0x00000000008c7805 */ /* 0x000fe2000001ff00 */
[----:B------:R-:W-:Y:S01]  /*1bd0*/  UMOV UR18, UR12 ;  /* 0x0000000c00127c82 */ /* 0x000fe20008000000 */
[----:B------:R-:W-:Y:S01]  /*1be0*/  UMOV UR13, 0x40000040 ;  /* 0x40000040000d7882 */ /* 0x000fe20000000000 */
[----:B------:R-:W-:Y:S01]  /*1bf0*/  QGMMA.64x64x32.F32.E4M3.E4M3 R88, gdesc[UR16], RZ, !UPT ;  /* 0x00e00000105879f3 */ /* 0x000fe2000c7008ff */
[----:B------:R-:W-:Y:S01]  /*1c00*/  UMOV UR16, UR6 ;  /* 0x0000000600107c82 */ /* 0x000fe20008000000 */
[----:B------:R-:W-:Y:S01]  /*1c10*/  UMOV UR17, 0x40000040 ;  /* 0x4000004000117882 */ /* 0x000fe20000000000 */
[----:B------:R-:W-:Y:S01]  /*1c20*/  UIADD3 UR6, UR8, 0x402, URZ ;  /* 0x0000040208067890 */ /* 0x000fe2000fffe03f */
[----:B------:R-:W-:Y:S01]  /*1c30*/  QGMMA.64x64x32.F32.E4M3.E4M3 R56, gdesc[UR16], RZ, !UPT ;  /* 0x00e00000103879f3 */ /* 0x000fe2000c7008ff */
[----:B------:R-:W-:Y:S01]  /*1c40*/  UMOV UR16, UR7 ;  /* 0x0000000700107c82 */ /* 0x000fe20008000000 */
[----:B------:R-:W-:Y:S01]  /*1c50*/  UMOV UR17, 0x40000040 ;  /* 0x4000004000117882 */ /* 0x000fe20000000000 */
[----:B------:R-:W-:Y:S01]  /*1c60*/  UIADD3 UR7, UR8, 0x802, URZ ;  /* 0x0000080208077890 */ /* 0x000fe2000fffe03f */
[----:B------:R-:W-:Y:S01]  /*1c70*/  QGMMA.64x64x32.F32.E4M3.E4M3 R24, gdesc[UR16], RZ, !UPT ;  /* 0x00e00000101879f3 */ /* 0x000fe2000c7008ff */
[----:B------:R-:W-:Y:S01]  /*1c80*/  UIADD3 UR16, UR8, 0x2, URZ ;  /* 0x0000000208107890 */ /* 0x000fe2000fffe03f */
[----:B------:R-:W-:Y:S01]  /*1c90*/  CS2R R138, SRZ ;  /* 0x00000000008a7805 */ /* 0x000fe2000001ff00 */
[----:B------:R-:W-:Y:S01]  /*1ca0*/  UIADD3 UR18, UR12, 0x2, URZ ;  /* 0x000000020c127890 */ /* 0x000fe2000fffe03f */
[----:B------:R-:W-:Y:S01]  /*1cb0*/  CS2R R146, SRZ ;  /* 0x0000000000927805 */ /* 0x000fe2000001ff00 */
[----:B------:R-:W-:Y:S01]  /*1cc0*/  UMOV UR17, 0x40000040 ;  /* 0x4000004000117882 */ /* 0x000fe20000000000 */
[----:B------:R-:W-:Y:S01]  /*1cd0*/  UMOV UR19, 0x40000040 ;  /* 0x4000004000137882 */ /* 0x000fe20000000000 */
[----:B------:R-:W-:Y:S01]  /*1ce0*/  UMOV UR15, 0x40000040 ;  /* 0x40000040000f7882 */ /* 0x000fe20000000000 */
        /* <DEDUP_REMOVED lines=20> */
[----:B------:R-:W-:Y:S01]  /*1e30*/  IMAD.MOV.U32 R213, RZ, RZ, RZ ;  /* 0x000000ffffd57224 */ /* 0x000fe200078e00ff */
        /* <DEDUP_REMOVED lines=13> */
[----:B------:R-:W-:Y:S01]  /*1f10*/  CS2R R124, SRZ ;  /* 0x00000000007c7805 */ /* 0x000fe2000001ff00 */
[----:B0-----:R-:W-:Y:S01]  /*1f20*/  IMAD.MOV.U32 R21, RZ, RZ, RZ ;  /* 0x000000ffff157224 */ /* 0x001fe200078e00ff */
[----:B------:R-:W-:Y:S02]  /*1f30*/  CS2R R142, SRZ ;  /* 0x00000000008e7805 */ /* 0x000fe4000001ff00 */
[----:B------:R-:W-:Y:S01]  /*1f40*/  CS2R R152, SRZ ;  /* 0x0000000000987805 */ /* 0x000fe2000001ff00 */
[----:B------:R-:W-:Y:S01]  /*1f50*/  QGMMA.64x64x32.F32.E4M3.E4M3 R88, gdesc[UR16], R88 ;  /* 0x00e00000105879f3 */ /* 0x000fe20008700858 */
[----:B------:R-:W-:Y:S01]  /*1f60*/  UMOV UR16, UR6 ;  /* 0x0000000600107c82 */ /* 0x000fe20008000000 */
[----:B------:R-:W-:Y:S01]  /*1f70*/  UMOV UR17, 0x40000040 ;  /* 0x4000004000117882 */ /* 0x000fe20000000000 */
[----:B------:R-:W-:Y:S01]  /*1f80*/  UIADD3 UR6, UR8, 0x404, URZ ;  /* 0x0000040408067890 */ /* 0x000fe2000fffe03f */
[----:B------:R-:W-:Y:S01]  /*1f90*/  QGMMA.64x64x32.F32.E4M3.E4M3 R56, gdesc[UR16], R56 ;  /* 0x00e00000103879f3 */ /* 0x000fe20008700838 */
[----:B------:R-:W-:Y:S01]  /*1fa0*/  UMOV UR16, UR7 ;  /* 0x0000000700107c82 */ /* 0x000fe20008000000 */
[----:B------:R-:W-:Y:S01]  /*1fb0*/  UMOV UR17, 0x40000040 ;  /* 0x4000004000117882 */ /* 0x000fe20000000000 */
[----:B------:R-:W-:Y:S01]  /*1fc0*/  UIADD3 UR7, UR8, 0x804, URZ ;  /* 0x0000080408077890 */ /* 0x000fe2000fffe03f */
[----:B------:R-:W-:Y:S01]  /*1fd0*/  QGMMA.64x64x32.F32.E4M3.E4M3 R24, gdesc[UR16], R24 ;  /* 0x00e00000101879f3 */ /* 0x000fe20008700818 */
[----:B------:R-:W-:-:S02]  /*1fe0*/  UIADD3 UR16, UR8, 0x4, URZ ;  /* 0x0000000408107890 */ /* 0x000fc4000fffe03f */
[----:B------:R-:W-:Y:S01]  /*1ff0*/  UIADD3 UR18, UR12, 0x4, URZ ;  /* 0x000000040c127890 */ /* 0x000fe2000fffe03f */
[----:B------:R-:W-:Y:S01]  /*2000*/  UMOV UR17, 0x40000040 ;  /* 0x4000004000117882 */ /* 0x000fe20000000000 */
[----:B------:R-:W-:-:S07]  /*2010*/  UMOV UR19, 0x40000040 ;  /* 0x4000004000137882 */ /* 0x000fce0000000000 */
        /* <DEDUP_REMOVED lines=9> */
[----:B------:R-:W-:Y:S02]  /*20b0*/  UIADD3 UR16, UR8, 0x6, URZ ;  /* 0x0000000608107890 */ /* 0x000fe4000fffe03f */
        /* <DEDUP_REMOVED lines=45> */
[----:B------:R-:W-:Y:S01]  /*2390*/  UMOV UR6, 0x8 ;  /* 0x0000000800067882 */ /* 0x000fe20000000000 */
[----:B------:R-:W-:Y:S01]  /*23a0*/  QGMMA.64x64x32.F32.E4M3.E4M3 R56, gdesc[UR16], R56 ;  /* 0x00e00000103879f3 */ /* 0x000fe20008700838 */
[----:B------:R-:W-:Y:S01]  /*23b0*/  UMOV UR16, UR7 ;  /* 0x0000000700107c82 */ /* 0x000fe20008000000 */
[----:B------:R-:W-:Y:S01]  /*23c0*/  UMOV UR17, 0x40000040 ;  /* 0x4000004000117882 */ /* 0x000fe20000000000 */
[----:B------:R-:W-:Y:S01]  /*23d0*/  UIADD3 UR7, UR8, 0xc06, URZ ;  /* 0x00000c0608077890 */ /* 0x000fe2000fffe03f */
[----:B------:R-:W-:Y:S01]  /*23e0*/  QGMMA.64x64x32.F32.E4M3.E4M3 R24, gdesc[UR16], R24 ;  /* 0x00e00000101879f3 */ /* 0x000fe20008700818 */
[----:B------:R-:W-:Y:S02]  /*23f0*/  UIADD3 UR16, UR8, 0x1006, URZ ;  /* 0x0000100608107890 */ /* 0x000fe4000fffe03f */
[----:B------:R-:W-:-:S03]  /*2400*/  UIADD3 UR8, UR8, 0x1406, URZ ;  /* 0x0000140608087890 */ /* 0x000fc6000fffe03f */
[----:B------:R-:W-:Y:S01]  /*2410*/  UMOV UR12, UR7 ;  /* 0x00000007000c7c82 */ /* 0x000fe20008000000 */
[----:B------:R-:W-:Y:S02]  /*2420*/  ULDC UR7, c[0x0][0x50c] ;  /* 0x0001430000077ab9 */ /* 0x000fe40000000800 */
[----:B------:R-:W-:-:S04]  /*2430*/  UISETP.NE.AND UP0, UPT, UR7, 0x8, UPT ;  /* 0x000000080700788c */ /* 0x000fc8000bf05270 */
[----:B------:R-:W-:-:S06]  /*2440*/  USEL UR7, URZ, 0x1, UP0 ;  /* 0x000000013f077887 */ /* 0x000fcc0008000000 */
[----:B------:R-:W-:Y:S01]  /*2450*/  ISETP.NE.AND P0, PT, RZ, UR7, PT ;  /* 0x00000007ff007c0c */ /* 0x000fe2000bf05270 */
[----:B------:R-:W-:Y:S01]  /*2460*/  QGMMA.64x64x32.F32.E4M3.E4M3 R88, gdesc[UR12], R88 ;  /* 0x00e000000c5879f3 */ /* 0x000fe20008700858 */
[----:B------:R-:W-:Y:S01]  /*2470*/  UMOV UR12, UR16 ;  /* 0x00000010000c7c82 */ /* 0x000fe20008000000 */
[----:B------:R-:W-:Y:S02]  /*2480*/  UMOV UR13, 0x40000040 ;  /* 0x40000040000d7882 */ /* 0x000fe40000000000 */
[----:B------:R-:W-:Y:S01]  /*2490*/  QGMMA.64x64x32.F32.E4M3.E4M3 R56, gdesc[UR12], R56 ;  /* 0x00e000000c3879f3 */ /* 0x000fe20008700838 */
[----:B------:R-:W-:Y:S01]  /*24a0*/  UMOV UR12, UR8 ;  /* 0x00000008000c7c82 */ /* 0x000fe20008000000 */
[----:B------:R-:W-:Y:S02]  /*24b0*/  UMOV UR13, 0x40000040 ;  /* 0x40000040000d7882 */ /* 0x000fe40000000000 */
[----:B------:R-:W-:Y:S04]  /*24c0*/  QGMMA.64x64x32.F32.E4M3.E4M3 R24, gdesc[UR12], R24, gsb0 ;  /* 0x00e000000c1879f3 */ /* 0x000fe80008000818 */
[----:B------:R-:W-:Y:S05]  /*24d0*/  @!P0 BRA `(.L_x_22) ;  /* 0x0000000400888947 */ /* 0x000fea0003800000 */
[----:B------:R-:W-:Y:S02]  /*24e0*/  WARPGROUP.DEPBAR.LE gsb0, 0x0 ;  /* 0x00008000000079c5 */ /* 0x000fe40000010000 */
[----:B------:R-:W-:-:S01]  /*24f0*/  FADD R137, RZ, R88 ;  /* 0x00000058ff897221 */ /* 0x000fc20000000000 */
[----:B------:R-:W-:Y:S01]  /*2500*/  FADD R128, RZ, R89 ;  /* 0x00000059ff807221 */ /* 0x000fe20000000000 */
        /* <DEDUP_REMOVED lines=94> */
[----:B------:R-:W-:-:S06]  /*2af0*/  UMOV UR6, URZ ;  /* 0x0000003f00067c82 */ /* 0x000fcc0008000000 */
.L_x_22:
[----:B------:R-:W-:-:S04]  /*2b00*/  UIADD3 UR12, UR5, 0x1, URZ ;  /* 0x00000001050c7890 */ /* 0x000fc8000fffe03f */
[----:B------:R-:W-:-:S04]  /*2b10*/  UISETP.NE.AND UP0, UPT, UR12, 0x2, UPT ;  /* 0x000000020c00788c */ /* 0x000fc8000bf05270 */
[----:B------:R-:W-:Y:S02]  /*2b20*/  USEL UR8, URZ, 0x1, UP0 ;  /* 0x000000013f087887 */ /* 0x000fe40008000000 */
[----:B------:R-:W-:Y:S02]  /*2b30*/  USEL UR12, UR12, URZ, UP0 ;  /* 0x0000003f0c0c7287 */ /* 0x000fe40008000000 */
[----:B------:R-:W-:-:S06]  /*2b40*/  ULOP3.LUT UR8, UR4, UR8, URZ, 0x3c, !UPT ;  /* 0x0000000804087292 */ /* 0x000fcc000f8e3c3f */
[----:B------:R-:W-:Y:S01]  /*2b50*/  IMAD.U32 R217, RZ, RZ, UR8 ;  /* 0x00000008ffd97e24 */ /* 0x000fe2000f8e00ff */
[----:B------:R-:W-:-:S06]  /*2b60*/  UMOV UR8, 0x1 ;  /* 0x0000000100087882 */ /* 0x000fcc0000000000 */
.L_x_17:
[----:B------:R-:W-:-:S04]  /*2b70*/  UISETP.LT.AND UP0, UPT, UR9, 0x1, UPT ;  /* 0x000000010900788c */ /* 0x000fc8000bf01270 */
[----:B------:R-:W-:-:S04]  /*2b80*/  USEL UR13, UR9, 0x1, UP0 ;  /* 0x00000001090d7887 */ /* 0x000fc80008000000 */
[----:B------:R-:W-:-:S04]  /*2b90*/  UIADD3 UR13, UR9, -UR13, URZ ;  /* 0x8000000d090d7290 */ /* 0x000fc8000fffe03f */
[----:B------:R-:W-:-:S06]  /*2ba0*/  UISETP.GE.AND UP0, UPT, UR13, 0x1, UPT ;  /* 0x000000010d00788c */ /* 0x000fcc000bf06270 */
[----:B------:R-:W-:-:S13]  /*2bb0*/  PLOP3.LUT P0, PT, PT, PT, UP0, 0x80, 0x0 ;  /* 0x000000000000781c */ /* 0x000fda0003f0f008 */
[----:B------:R-:W-:Y:S05]  /*2bc0*/  @!P0 BRA `(.L_x_23) ;  /* 0x0000001000088947 */ /* 0x000fea0003800000 */
[----:B------:R-:W-:Y:S02]  /*2bd0*/  IMAD.U32 R214, RZ, RZ, UR5 ;  /* 0x00000005ffd67e24 */ /* 0x000fe4000f8e00ff */
[----:B------:R-:W-:Y:S01]  /*2be0*/  IMAD.U32 R212, RZ, RZ, UR13 ;  /* 0x0000000dffd47e24 */ /* 0x000fe2000f8e00ff */
[----:B------:R-:W-:-:S06]  /*2bf0*/  ULDC UR13, c[0x0][0x50c] ;  /* 0x00014300000d7ab9 */ /* 0x000fcc0000000800 */
.L_x_31:
[----:B------:R-:W-:-:S13]  /*2c00*/  ISETP.NE.AND P1, PT, R20, 0x3, PT ;  /* 0x000000031400780c */ /* 0x000fda0003f25270 */
[----:B------:R-:W-:Y:S05]  /*2c10*/  @!P1 BRA `(.L_x_24) ;  /* 0x0000000000049947 */ /* 0x000fea0003800000 */
[----:B------:R-:W-:Y:S01]  /*2c20*/  BPT.TRAP 0x1 ;  /* 0x000000040000795c */ /* 0x000fe20000300000 */
.L_x_24:
[----:B------:R-:W0:Y:S01]  /*2c30*/  S2UR UR14, SR_CgaCtaId ;  /* 0x00000000000e79c3 */ /* 0x000e220000008800 */
[----:B------:R-:W-:Y:S01]  /*2c40*/  UMOV UR11, 0x400 ;  /* 0x00000400000b7882 */ /* 0x000fe20000000000 */
[----:B------:R-:W-:Y:S01]  /*2c50*/  SHF.L.U32 R215, R217, 0x1f, RZ ;  /* 0x0000001fd9d77819 */ /* 0x000fe200000006ff */
[----:B0-----:R-:W-:-:S04]  /*2c60*/  ULEA UR11, UR14, UR11, 0x18 ;  /* 0x0000000b0e0b7291 */ /* 0x001fc8000f8ec03f */
[----:B------:R-:W-:-:S09]  /*2c70*/  ULEA UR14, UR12, UR11, 0x3 ;  /* 0x0000000b0c0e7291 */ /* 0x000fd2000f8e183f */
[----:B------:R0:W1:Y:S01]  /*2c80*/  SYNCS.PHASECHK.TRANS64.TRYWAIT P0, [UR14], R215 ;  /* 0x000000d7ff0075a7 */ /* 0x000062000800014e */
[----:B------:R-:W-:Y:S05]  /*2c90*/  @!P1 BRA `(.L_x_25) ;  /* 0x0000000000049947 */ /* 0x000fea0003800000 */
[----:B------:R-:W-:Y:S01]  /*2ca0*/  BPT.TRAP 0x1 ;  /* 0x000000040000795c */ /* 0x000fe20000300000 */
.L_x_25:
[----:B-1----:R-:W-:Y:S05]  /*2cb0*/  @P0 BRA `(.L_x_26) ;  /* 0x0000000000080947 */ /* 0x002fea0003800000 */
[----:B------:R-:W1:Y:S02]  /*2cc0*/  SYNCS.PHASECHK.TRANS64.TRYWAIT P0, [UR14], R215 ;  /* 0x000000d7ff0075a7 */ /* 0x000e64000800014e */
[----:B-1----:R-:W-:Y:S05]  /*2cd0*/  @!P0 BRA `(.L_x_27) ;  /* 0x000000c8000c8947 */ /* 0x002fea0003800000 */
.L_x_26:
[----:B------:R-:W-:Y:S01]  /*2ce0*/  UIADD3 UR14, UR11, 0x30100, URZ ;  /* 0x000301000b0e7890 */ /* 0x000fe2000fffe03f */
[----:B------:R-:W-:Y:S01]  /*2cf0*/  WARPGROUP.ARRIVE ;  /* 0x00000000000079c5 */ /* 0x000fe20000000000 */
[----:B------:R-:W-:Y:S02]  /*2d00*/  UISETP.NE.AND UP0, UPT, UR7, URZ, UPT ;  /* 0x0000003f0700728c */ /* 0x000fe4000bf05270 */
[----:B------:R-:W-:Y:S02]  /*2d10*/  USHF.R.U32.HI UR14, URZ, 0x4, UR14 ;  /* 0x000000043f0e7899 */ /* 0x000fe4000801160e */
[----:B------:R-:W-:Y:S02]  /*2d20*/  USEL UR8, UR8, URZ, !UP0 ;  /* 0x0000003f08087287 */ /* 0x000fe4000c000000 */
[----:B------:R-:W-:Y:S02]  /*2d30*/  ULOP3.LUT UR7, UR14, 0x3fff, URZ, 0xc0, !UPT ;  /* 0x00003fff0e077892 */ /* 0x000fe4000f8ec03f */
[----:B------:R-:W-:-:S02]  /*2d40*/  ULOP3.LUT UR14, UR10, 0x10000, URZ, 0xfc, !UPT ;  /* 0x000100000a0e7892 */ /* 0x000fc4000f8efc3f */
[----:B------:R-:W-:Y:S02]  /*2d50*/  ULOP3.LUT UR7, UR7, 0x10000, URZ, 0xfc, !UPT ;  /* 0x0001000007077892 */ /* 0x000fe4000f8efc3f */
[----:B------:R-:W-:Y:S02]  /*2d60*/  UISETP.NE.U32.AND UP0, UPT, UR8, URZ, UPT ;  /* 0x0000003f0800728c */ /* 0x000fe4000bf05070 */
[----:B------:R-:W-:Y:S02]  /*2d70*/  UIMAD UR14, UR12, 0x1800, UR14 ;  /* 0x000018000c0e78a4 */ /* 0x000fe4000f8e020e */
[----:B------:R-:W-:Y:S02]  /*2d80*/  ULEA UR8, UR12, UR7, 0xa ;  /* 0x000000070c087291 */ /* 0x000fe4000f8e503f */
[----:B------:R-:W-:Y:S02]  /*2d90*/  UIADD3 UR7, UR14, 0x400, URZ ;  /* 0x000004000e077890 */ /* 0x000fe4000fffe03f */
[----:B------:R-:W-:-:S02]  /*2da0*/  UIADD3 UR15, UR14, 0x800, URZ ;  /* 0x000008000e0f7890 */ /* 0x000fc4000fffe03f */
[----:B------:R-:W-:Y:S01]  /*2db0*/  UMOV UR16, UR14 ;  /* 0x0000000e00107c82 */ /* 0x000fe20008000000 */
[----:B------:R-:W-:Y:S01]  /*2dc0*/  UMOV UR17, 0x40000040 ;  /* 0x4000004000117882 */ /* 0x000fe20000000000 */
[----:B------:R-:W-:Y:S01]  /*2dd0*/  UMOV UR18, UR8 ;  /* 0x0000000800127c82 */ /* 0x000fe20008000000 */
[----:B------:R-:W-:Y:S01]  /*2de0*/  UMOV UR19, 0x40000040 ;  /* 0x4000004000137882 */ /* 0x000fe20000000000 */
[----:B------:R-:W-:Y:S01]  /*2df0*/  UIADD3 UR6, UR6, 0x8, URZ ;  /* 0x0000000806067890 */ /* 0x000fe2000fffe03f */
[----:B------:R-:W-:Y:S01]  /*2e00*/  QGMMA.64x64x32.F32.E4M3.E4M3 R88, gdesc[UR16], R88, UP0 ;  /* 0x00e00000105879f3 */ /* 0x000fe2000bf00858 */
        /* <DEDUP_REMOVED lines=8> */
[----:B------:R-:W-:-:S02]  /*2e90*/  UIADD3 UR16, UR14, 0x2, URZ ;  /* 0x000000020e107890 */ /* 0x000fc4000fffe03f */
[----:B------:R-:W-:Y:S01]  /*2ea0*/  UIADD3 UR18, UR8, 0x2, URZ ;  /* 0x0000000208127890 */ /* 0x000fe2000fffe03f */
[----:B------:R-:W-:Y:S01]  /*2eb0*/  UMOV UR17, 0x40000040 ;  /* 0x4000004000117882 */ /* 0x000fe20000000000 */
[----:B------:R-:W-:Y:S01]  /*2ec0*/  UMOV UR19, 0x40000040 ;  /* 0x4000004000137882 */ /* 0x000fe20000000000 */
[----:B------:R-:W-:-:S06]  /*2ed0*/  UISETP.NE.AND UP0, UPT, UR6, UR13, UPT ;  /* 0x0000000d0600728c */ /* 0x000fcc000bf05270 */
        /* <DEDUP_REMOVED lines=71> */
[----:B------:R-:W-:Y:S02]  /*3350*/  UMOV UR17, 0x40000040 ;  /* 0x4000004000117882 */ /* 0x000fe40000000000 */
[----:B------:R-:W-:Y:S01]  /*3360*/  QGMMA.64x64x32.F32.E4M3.E4M3 R24, gdesc[UR16], R24 ;  /* 0x00e00000101879f3 */ /* 0x000fe20008700818 */
[----:B------:R-:W-:Y:S02]  /*3370*/  UIADD3 UR16, UR14, 0xc06, URZ ;  /* 0x00000c060e107890 */ /* 0x000fe4000fffe03f */
[----:B------:R-:W-:-:S02]  /*3380*/  UIADD3 UR18, UR8, 0x206, URZ ;  /* 0x0000020608127890 */ /* 0x000fc4000fffe03f */
[----:B------:R-:W-:Y:S01]  /*3390*/  UIADD3 UR14, UR14, 0x1406, URZ ;  /* 0x000014060e0e7890 */ /* 0x000fe2000fffe03f */
[----:B------:R-:W-:Y:S01]  /*33a0*/  UMOV UR17, 0x40000040 ;  /* 0x4000004000117882 */ /* 0x000fe20000000000 */
[----:B------:R-:W-:-:S05]  /*33b0*/  UMOV UR19, 0x40000040 ;  /* 0x4000004000137882 */ /* 0x000fca0000000000 */
[----:B------:R-:W-:Y:S01]  /*33c0*/  QGMMA.64x64x32.F32.E4M3.E4M3 R88, gdesc[UR16], R88 ;  /* 0x00e00000105879f3 */ /* 0x000fe20008700858 */
[----:B------:R-:W-:Y:S01]  /*33d0*/  UMOV UR16, UR7 ;  /* 0x0000000700107c82 */ /* 0x000fe20008000000 */
[----:B------:R-:W-:Y:S01]  /*33e0*/  UMOV UR17, 0x40000040 ;  /* 0x4000004000117882 */ /* 0x000fe20000000000 */
[----:B------:R-:W-:Y:S01]  /*33f0*/  USEL UR7, URZ, 0x1, UP0 ;  /* 0x000000013f077887 */ /* 0x000fe20008000000 */
[----:B------:R-:W-:Y:S01]  /*3400*/  QGMMA.64x64x32.F32.E4M3.E4M3 R56, gdesc[UR16], R56 ;  /* 0x00e00000103879f3 */ /* 0x000fe20008700838 */
[----:B------:R-:W-:Y:S01]  /*3410*/  UMOV UR16, UR14 ;  /* 0x0000000e00107c82 */ /* 0x000fe20008000000 */
[----:B------:R-:W-:Y:S02]  /*3420*/  UMOV UR17, 0x40000040 ;  /* 0x4000004000117882 */ /* 0x000fe40000000000 */
[----:B------:R-:W-:Y:S01]  /*3430*/  QGMMA.64x64x32.F32.E4M3.E4M3 R24, gdesc[UR16], R24, gsb0 ;  /* 0x00e00000101879f3 */ /* 0x000fe20008000818 */
[----:B------:R-:W-:Y:S02]  /*3440*/  ISETP.NE.AND P0, PT, RZ, UR7, PT ;  /* 0x00000007ff007c0c */ /* 0x000fe4000bf05270 */
[----:B------:R-:W-:-:S11]  /*3450*/  WARPGROUP.DEPBAR.LE gsb0, 0x1 ;  /* 0x00008000000079c5 */ /* 0x000fd60000010100 */
[----:B------:R-:W-:Y:S05]  /*3460*/  @!P0 BRA `(.L_x_28) ;  /* 0x0000000400888947 */ /* 0x000fea0003800000 */
[----:B------:R-:W-:Y:S02]  /*3470*/  WARPGROUP.DEPBAR.LE gsb0, 0x0 ;  /* 0x00008000000079c5 */ /* 0x000fe40000010000 */
[----:B------:R-:W-:-:S01]  /*3480*/  FADD R137, R88, R137 ;  /* 0x0000008958897221 */ /* 0x000fc20000000000 */
[----:B------:R-:W-:Y:S01]  /*3490*/  FADD R128, R89, R128 ;  /* 0x0000008059807221 */ /* 0x000fe20000000000 */
        /* <DEDUP_REMOVED lines=94> */
[----:B------:R-:W-:-:S06]  /*3a80*/  UMOV UR6, URZ ;  /* 0x0000003f00067c82 */ /* 0x000fcc0008000000 */
.L_x_28:
[----:B------:R-:W-:Y:S05]  /*3a90*/  @!P1 BRA `(.L_x_29) ;  /* 0x0000000000049947 */ /* 0x000fea0003800000 */
[----:B------:R-:W-:Y:S01]  /*3aa0*/  BPT.TRAP 0x1 ;  /* 0x000000040000795c */ /* 0x000fe20000300000 */
.L_x_29:
[----:B------:R-:W-:-:S13]  /*3ab0*/  ISETP.NE.AND P0, PT, R9, RZ, PT ;  /* 0x000000ff0900720c */ /* 0x000fda0003f05270 */
[----:B01----:R-:W-:-:S05]  /*3ac0*/  @P0 LEA R215, R214, UR11, 0x3 ;  /* 0x0000000bd6d70c11 */ /* 0x003fca000f8e18ff */
[----:B------:R-:W-:-:S05]  /*3ad0*/  @P0 VIADD R215, R215, 0x10 ;  /* 0x00000010d7d70836 */ /* 0x000fca0000000000 */
[----:B------:R-:W-:-:S04]  /*3ae0*/  @P0 PRMT R215, R10, 0x654, R215 ;  /* 0x000006540ad70816 */ /* 0x000fc800000000d7 */
[----:B------:R0:W-:Y:S01]  /*3af0*/  @P0 SYNCS.ARRIVE.TRANS64.RED.A1T0 RZ, [R215+URZ], RZ ;  /* 0x000000ffd7ff09a7 */ /* 0x0001e2000810043f */
[----:B------:R-:W-:-:S13]  /*3b00*/  ISETP.GT.U32.AND P0, PT, R5, 0x1, PT ;  /* 0x000000010500780c */ /* 0x000fda0003f04070 */
[----:B0-----:R-:W-:Y:S05]  /*3b10*/  @P0 BRA `(.L_x_30) ;  /* 0x0000000000040947 */ /* 0x001fea0003800000 */
[----:B------:R-:W-:Y:S01]  /*3b20*/  BPT.TRAP 0x1 ;  /* 0x000000040000795c */ /* 0x000fe20000300000 */
.L_x_30:
[----:B------:R-:W-:Y:S01]  /*3b30*/  UIADD3 UR12, UR12, 0x1, URZ ;  /* 0x000000010c0c7890 */ /* 0x000fe2000fffe03f */
[----:B------:R-:W-:Y:S01]  /*3b40*/  ISETP.GT.AND P1, PT, R212, 0x1, PT ;  /* 0x00000001d400780c */ /* 0x000fe20003f24270 */
[----:B------:R-:W-:Y:S02]  /*3b50*/  VIADD R214, R214, 0x1 ;  /* 0x00000001d6d67836 */ /* 0x000fe40000000000 */
[----:B------:R-:W-:Y:S01]  /*3b60*/  UISETP.NE.AND UP0, UPT, UR12, 0x2, UPT ;  /* 0x000000020c00788c */ /* 0x000fe2000bf05270 */
[----:B------:R-:W-:Y:S02]  /*3b70*/  VIADD R212, R212, 0xffffffff ;  /* 0xffffffffd4d47836 */ /* 0x000fe40000000000 */
[C---:B------:R-:W-:Y:S01]  /*3b80*/  ISETP.NE.AND P0, PT, R214.reuse, 0x2, PT ;  /* 0x00000002d600780c */ /* 0x040fe20003f05270 */
[----:B------:R-:W-:Y:S02]  /*3b90*/  USEL UR8, URZ, 0x1, UP0 ;  /* 0x000000013f087887 */ /* 0x000fe40008000000 */
[----:B------:R-:W-:Y:S01]  /*3ba0*/  USEL UR12, UR12, URZ, UP0 ;  /* 0x0000003f0c0c7287 */ /* 0x000fe20008000000 */
[----:B------:R-:W-:-:S03]  /*3bb0*/  SEL R214, R214, RZ, P0 ;  /* 0x000000ffd6d67207 */ /* 0x000fc60000000000 */
[----:B------:R-:W-:Y:S01]  /*3bc0*/  LOP3.LUT R217, R217, UR8, RZ, 0x3c, !PT ;  /* 0x00000008d9d97c12 */ /* 0x000fe2000f8e3cff */
[----:B------:R-:W-:Y:S01]  /*3bd0*/  UMOV UR8, 0x1 ;  /* 0x0000000100087882 */ /* 0x000fe20000000000 */
[----:B------:R-:W-:Y:S06]  /*3be0*/  @P1 BRA `(.L_x_31) ;  /* 0xfffffff000041947 */ /* 0x000fec000383ffff */
.L_x_23:
[----:B------:R-:W-:Y:S01]  /*3bf0*/  UISETP.NE.AND UP0, UPT, UR6, URZ, UPT ;  /* 0x0000003f0600728c */ /* 0x000fe2000bf05270 */
[----:B------:R-:W0:Y:S03]  /*3c00*/  LDC R212, c[0x0][0x28c] ;  /* 0x0000a300ffd47b82 */ /* 0x000e260000000800 */
[----:B------:R-:W-:-:S06]  /*3c10*/  USEL UR6, URZ, 0x1, !UP0 ;  /* 0x000000013f067887 */ /* 0x000fcc000c000000 */
[----:B------:R-:W-:Y:S02]  /*3c20*/  ISETP.NE.AND P0, PT, RZ, UR6, PT ;  /* 0x00000006ff007c0c */ /* 0x000fe4000bf05270 */
[----:B0-----:R-:W-:-:S11]  /*3c30*/  ISETP.GE.AND P1, PT, R212, 0x1, PT ;  /* 0x00000001d400780c */ /* 0x001fd60003f26270 */
[----:B------:R-:W-:Y:S05]  /*3c40*/  @!P0 BRA `(.L_x_32) ;  /* 0x0000000400848947 */ /* 0x000fea0003800000 */
[----:B------:R-:W-:Y:S02]  /*3c50*/  WARPGROUP.DEPBAR.LE gsb0, 0x0 ;  /* 0x00008000000079c5 */ /* 0x000fe40000010000 */
[----:B------:R-:W-:Y:S01]  /*3c60*/  FADD R137, R88, R137 ;  /* 0x0000008958897221 */ /* 0x000fe20000000000 */
        /* <DEDUP_REMOVED lines=94> */
[----:B------:R-:W-:-:S07]  /*4250*/  FADD R120, R120, R55 ;  /* 0x0000003778787221 */ /* 0x000fce0000000000 */
.L_x_32:
[----:B------:R-:W-:Y:S02]  /*4260*/  WARPGROUP.DEPBAR.LE gsb0, 0x0 ;  /* 0x00008000000079c5 */ /* 0x000fe40000010000 */
[----:B------:R-:W-:Y:S05]  /*4270*/  @!P1 BRA `(.L_x_33) ;  /* 0x0000000000489947 */ /* 0x000fea0003800000 */
[----:B------:R-:W-:-:S13]  /*4280*/  ISETP.NE.AND P0, PT, R20, 0x3, PT ;  /* 0x000000031400780c */ /* 0x000fda0003f05270 */
[----:B------:R-:W-:Y:S05]  /*4290*/  @!P0 BRA `(.L_x_34) ;  /* 0x0000000000048947 */ /* 0x000fea0003800000 */
[----:B------:R-:W-:Y:S01]  /*42a0*/  BPT.TRAP 0x1 ;  /* 0x000000040000795c */ /* 0x000fe20000300000 */
.L_x_34:
[----:B------:R-:W-:Y:S01]  /*42b0*/  ISETP.NE.AND P0, PT, R9, RZ, PT ;  /* 0x000000ff0900720c */ /* 0x000fe20003f05270 */
[----:B------:R-:W-:Y:S01]  /*42c0*/  UISETP.LT.AND UP1, UPT, UR9, 0x1, UPT ;  /* 0x000000010900788c */ /* 0x000fe2000bf21270 */
[----:B------:R-:W-:-:S11]  /*42d0*/  IMAD.U32 R25, RZ, RZ, UR11 ;  /* 0x0000000bff197e24 */ /* 0x000fd6000f8e00ff */
[----:B------:R-:W-:-:S05]  /*42e0*/  VOTEU.ANY UP0, P0 ;  /* 0x00000000003f7886 */ /* 0x000fca0000000100 */
[----:B------:R-:W-:-:S04]  /*42f0*/  @UP0 USEL UR6, UR9, 0x1, UP1 ;  /* 0x0000000109060887 */ /* 0x000fc80008800000 */
[----:B------:R-:W-:-:S06]  /*4300*/  @UP0 UIADD3 UR6, UR5, UR9, -UR6 ;  /* 0x0000000905060290 */ /* 0x000fcc000fffe806 */
[----:B------:R-:W-:-:S04]  /*4310*/  IMAD.U32 R24, RZ, RZ, UR6 ;  /* 0x00000006ff187e24 */ /* 0x000fc8000f8e00ff */
[----:B------:R-:W-:-:S05]  /*4320*/  @P0 IMAD.SHL.U32 R24, R24, 0x8, RZ ;  /* 0x0000000818180824 */ /* 0x000fca00078e00ff */
[----:B------:R-:W-:-:S04]  /*4330*/  @P0 LOP3.LUT R24, R24, 0x8, RZ, 0xc0, !PT ;  /* 0x0000000818180812 */ /* 0x000fc800078ec0ff */
[----:B------:R-:W-:-:S04]  /*4340*/  @P0 IADD3 R25, R25, 0x10, R24 ;  /* 0x0000001019190810 */ /* 0x000fc80007ffe018 */
[----:B------:R-:W-:-:S04]  /*4350*/  @P0 PRMT R25, R10, 0x654, R25 ;  /* 0x000006540a190816 */ /* 0x000fc80000000019 */
[----:B------:R0:W-:Y:S01]  /*4360*/  @P0 SYNCS.ARRIVE.TRANS64.RED.A1T0 RZ, [R25+URZ], RZ ;  /* 0x000000ff19ff09a7 */ /* 0x0001e2000810043f */
[----:B------:R-:W-:-:S13]  /*4370*/  ISETP.GT.U32.AND P0, PT, R5, 0x1, PT ;  /* 0x000000010500780c */ /* 0x000fda0003f04070 */
[----:B0-----:R-:W-:Y:S05]  /*4380*/  @P0 BRA `(.L_x_33) ;  /* 0x0000000000040947 */ /* 0x001fea0003800000 */
[----:B------:R-:W-:Y:S01]  /*4390*/  BPT.TRAP 0x1 ;  /* 0x000000040000795c */ /* 0x000fe20000300000 */
.L_x_33:
[----:B------:R-:W0:Y:S01]  /*43a0*/  LDC R32, c[0x0][0x288] ;  /* 0x0000a200ff207b82 */ /* 0x000e220000000800 */
[--C-:B------:R-:W-:Y:S01]  /*43b0*/  SHF.R.U32.HI R25, RZ, 0x7, R4.reuse ;  /* 0x00000007ff197819 */ /* 0x100fe20000011604 */
[----:B------:R-:W-:Y:S01]  /*43c0*/  IMAD.SHL.U32 R35, R7, 0x40, RZ ;  /* 0x0000004007237824 */ /* 0x000fe200078e00ff */
[----:B------:R-:W-:Y:S01]  /*43d0*/  SHF.R.U32.HI R24, RZ, 0x2, R4 ;  /* 0x00000002ff187819 */ /* 0x000fe20000011604 */
[C---:B------:R-:W-:Y:S01]  /*43e0*/  IMAD.SHL.U32 R26, R4.reuse, 0x2, RZ ;  /* 0x00000002041a7824 */ /* 0x040fe200078e00ff */
[----:B------:R-:W-:Y:S01]  /*43f0*/  LOP3.LUT R7, R25, 0x1, RZ, 0xc0, !PT ;  /* 0x0000000119077812 */ /* 0x000fe200078ec0ff */
[----:B------:R-:W-:Y:S01]  /*4400*/  ULDC.64 UR6, c[0x0][0x5d0] ;  /* 0x0001740000067ab9 */ /* 0x000fe20000000a00 */
[----:B------:R-:W-:Y:S01]  /*4410*/  LOP3.LUT R25, R4, 0x60, RZ, 0xc0, !PT ;  /* 0x0000006004197812 */ /* 0x000fe200078ec0ff */
[----:B------:R-:W-:Y:S01]  /*4420*/  ULDC.64 UR10, c[0x0][0x5c8] ;  /* 0x00017200000a7ab9 */ /* 0x000fe20000000a00 */
[----:B------:R-:W-:Y:S01]  /*4430*/  LOP3.LUT R24, R24, 0x7, RZ, 0xc0, !PT ;  /* 0x0000000718187812 */ /* 0x000fe200078ec0ff */
[----:B------:R-:W-:Y:S01]  /*4440*/  IMAD.SHL.U32 R33, R7, 0x40, RZ ;  /* 0x0000004007217824 */ /* 0x000fe200078e00ff */
[----:B------:R-:W-:-:S02]  /*4450*/  SHF.R.U32.HI R29, RZ, 0x1, R25 ;  /* 0x00000001ff1d7819 */ /* 0x000fc40000011619 */
[----:B------:R-:W-:Y:S02]  /*4460*/  LOP3.LUT R26, R35, 0x6, R26, 0xf8, !PT ;  /* 0x00000006231a7812 */ /* 0x000fe400078ef81a */
[--C-:B------:R-:W-:Y:S02]  /*4470*/  LOP3.LUT R33, R33, 0x40, R24.reuse, 0xe2, !PT ;  /* 0x0000004021217812 */ /* 0x100fe400078ee218 */
[----:B------:R-:W-:Y:S01]  /*4480*/  IADD3 R28, RZ, -R29, -R24 ;  /* 0x8000001dff1c7210 */ /* 0x000fe20007ffe818 */
[C---:B------:R-:W-:Y:S01]  /*4490*/  IMAD.WIDE R24, R8.reuse, 0x180, RZ ;  /* 0x0000018008187825 */ /* 0x040fe200078e02ff */
[----:B------:R-:W-:Y:S02]  /*44a0*/  SHF.R.S32.HI R34, RZ, 0x1f, R6 ;  /* 0x0000001fff227819 */ /* 0x000fe40000011406 */
[----:B------:R-:W-:Y:S01]  /*44b0*/  SHF.R.S32.HI R27, RZ, 0x1f, R26 ;  /* 0x0000001fff1b7819 */ /* 0x000fe2000001141a */
[----:B------:R-:W-:Y:S01]  /*44c0*/  IMAD R8, R8, 0x180, RZ ;  /* 0x0000018008087824 */ /* 0x000fe200078e02ff */
[----:B------:R-:W-:Y:S01]  /*44d0*/  LOP3.LUT R33, R24, R33, R29, 0xfe, !PT ;  /* 0x0000002118217212 */ /* 0x000fe200078efe1d */
[----:B------:R-:W-:Y:S01]  /*44e0*/  IMAD R31, R7, -0x40, R28 ;  /* 0xffffffc0071f7824 */ /* 0x000fe200078e021c */
[----:B0-----:R-:W-:Y:S01]  /*44f0*/  ISETP.GE.AND P0, PT, R35, R32, PT ;  /* 0x000000202300720c */ /* 0x001fe20003f06270 */
[----:B------:R-:W-:Y:S01]  /*4500*/  IMAD R37, R34, UR6, RZ ;  /* 0x0000000622257c24 */ /* 0x000fe2000f8e02ff */
[----:B------:R-:W-:Y:S01]  /*4510*/  LOP3.LUT R7, R4, 0x3, RZ, 0xc0, !PT ;  /* 0x0000000304077812 */ /* 0x000fe200078ec0ff */
[----:B------:R-:W-:Y:S01]  /*4520*/  IMAD.WIDE.U32 R28, R6, UR6, R26 ;  /* 0x00000006061c7c25 */ /* 0x000fe2000f8e001a */
[----:B------:R-:W-:-:S02]  /*4530*/  ULDC UR6, c[0x0][0x284] ;  /* 0x0000a10000067ab9 */ /* 0x000fc40000000800 */
[----:B------:R-:W-:Y:S01]  /*4540*/  ISETP.GE.OR P0, PT, R8, UR6, P0 ;  /* 0x0000000608007c0c */ /* 0x000fe20008706670 */
[----:B------:R-:W-:Y:S01]  /*4550*/  IMAD R37, R6, UR7, R37 ;  /* 0x0000000706257c24 */ /* 0x000fe2000f8e0225 */
[----:B------:R-:W-:Y:S01]  /*4560*/  IADD3 R31, -R8, UR6, R31 ;  /* 0x00000006081f7c10 */ /* 0x000fe2000fffe11f */
[----:B------:R-:W-:Y:S02]  /*4570*/  IMAD R30, R7, -0x2, R32 ;  /* 0xfffffffe071e7824 */ /* 0x000fe400078e0220 */
[----:B------:R-:W-:Y:S02]  /*4580*/  IMAD.IADD R29, R29, 0x1, R37 ;  /* 0x000000011d1d7824 */ /* 0x000fe400078e0225 */
[----:B------:R-:W-:Y:S02]  /*4590*/  IMAD R32, R25, UR10, RZ ;  /* 0x0000000a19207c24 */ /* 0x000fe4000f8e02ff */
[----:B------:R-:W-:-:S04]  /*45a0*/  IMAD.WIDE.U32 R28, R33, UR10, R28 ;  /* 0x0000000a211c7c25 */ /* 0x000fc8000f8e001c */
[----:B------:R-:W-:Y:S02]  /*45b0*/  IMAD R7, R33, UR11, R32 ;  /* 0x0000000b21077c24 */ /* 0x000fe4000f8e0220 */
[----:B------:R-:W-:Y:S02]  /*45c0*/  IMAD.IADD R30, R30, 0x1, -R35 ;  /* 0x000000011e1e7824 */ /* 0x000fe400078e0a23 */
[----:B------:R-:W-:Y:S01]  /*45d0*/  IMAD.MOV.U32 R8, RZ, RZ, -0x1 ;  /* 0xffffffffff087424 */ /* 0x000fe200078e00ff */
[----:B------:R-:W-:Y:S06]  /*45e0*/  @P0 BRA `(.L_x_35) ;  /* 0x0000009000880947 */ /* 0x000fec0003800000 */
[----:B---3-5:R-:W-:Y:S01]  /*45f0*/  FSETP.NEU.AND P0, PT, R13, RZ, PT ;  /* 0x000000ff0d00720b */ /* 0x028fe20003f0d000 */
[----:B------:R-:W-:Y:S01]  /*4600*/  BSSY B0, `(.L_x_35) ;  /* 0x0000920000007945 */ /* 0x000fe20003800000 */
[----:B------:R-:W-:-:S11]  /*4610*/  IMAD.IADD R32, R29, 0x1, R7 ;  /* 0x000000011d207824 */ /* 0x000fd600078e0207 */
[----:B------:R-:W-:Y:S05]  /*4620*/  @!P0 BRA `(.L_x_36) ;  /* 0x0000005400688947 */ /* 0x000fea0003800000 */
[----:B------:R-:W-:Y:S01]  /*4630*/  ULDC.64 UR6, c[0x0][0x5b8] ;  /* 0x00016e0000067ab9 */ /* 0x000fe20000000a00 */
[----:B------:R-:W-:Y:S01]  /*4640*/  ISETP.GE.AND P1, PT, R31, 0x1, PT ;  /* 0x000000011f00780c */ /* 0x000fe20003f26270 */
[----:B------:R-:W-:Y:S01]  /*4650*/  IMAD R7, R34, UR6, RZ ;  /* 0x0000000622077c24 */ /* 0x000fe2000f8e02ff */
[----:B------:R-:W-:Y:S01]  /*4660*/  ULDC.64 UR10, c[0x0][0x5a8] ;  /* 0x00016a00000a7ab9 */ /* 0x000fe20000000a00 */
[----:B------:R-:W-:Y:S01]  /*4670*/  IMAD.WIDE.U32 R34, R6, UR6, R26 ;  /* 0x0000000606227c25 */ /* 0x000fe2000f8e001a */
[----:B------:R-:W-:-:S03]  /*4680*/  ISETP.LT.OR P3, PT, R30, 0x1, !P1 ;  /* 0x000000011e00780c */ /* 0x000fc60004f61670 */
[----:B------:R-:W-:Y:S01]  /*4690*/  IMAD R7, R6, UR7, R7 ;  /* 0x0000000706077c24 */ /* 0x000fe2000f8e0207 */
[----:B------:R-:W-:Y:S02]  /*46a0*/  ULDC.64 UR6, c[0x0][0x5b0] ;  /* 0x00016c0000067ab9 */ /* 0x000fe40000000a00 */
[----:B------:R-:W-:Y:S02]  /*46b0*/  IMAD R24, R25, UR6, RZ ;  /* 0x0000000619187c24 */ /* 0x000fe4000f8e02ff */
[----:B------:R-:W-:Y:S02]  /*46c0*/  IMAD.IADD R35, R35, 0x1, R7 ;  /* 0x0000000123237824 */ /* 0x000fe400078e0207 */
[C-C-:B------:R-:W-:Y:S01]  /*46d0*/  IMAD R27, R33.reuse, UR7, R24.reuse ;  /* 0x00000007211b7c24 */ /* 0x140fe2000f8e0218 */
[----:B------:R-:W-:Y:S01]  /*46e0*/  PRMT R24, RZ, 0x7610, R24 ;  /* 0x00007610ff187816 */ /* 0x000fe20000000018 */
[----:B------:R-:W-:-:S03]  /*46f0*/  IMAD.WIDE.U32 R6, R33, UR6, R34 ;  /* 0x0000000621067c25 */ /* 0x000fc6000f8e0022 */
[----:B------:R-:W-:-:S04]  /*4700*/  IADD3 R26, P0, R6, UR10, RZ ;  /* 0x0000000a061a7c10 */ /* 0x000fc8000ff1e0ff */
[----:B------:R-:W-:Y:S02]  /*4710*/  IADD3.X R27, R7, UR11, R27, P0, !PT ;  /* 0x0000000b071b7c10 */ /* 0x000fe400087fe41b */
[----:B------:R-:W0:Y:S03]  /*4720*/  @!P3 LDC.64 R6, c[0x0][0x5c0] ;  /* 0x00017000ff06bb82 */ /* 0x000e260000000a00 */
[----:B------:R-:W3:Y:S01]  /*4730*/  @!P3 LDG.E.U8 R24, desc[UR20][R26.64] ;  /* 0x000000141a18b981 */ /* 0x000ee2000c1e1100 */
[----:B------:R-:W-:Y:S02]  /*4740*/  ISETP.LT.OR P2, PT, R30, 0x2, !P1 ;  /* 0x000000021e00780c */ /* 0x000fe40004f41670 */
[----:B0-----:R-:W-:-:S05]  /*4750*/  @!P3 IADD3 R36, P0, R28, R6, RZ ;  /* 0x000000061c24b210 */ /* 0x001fca0007f1e0ff */
[----:B------:R-:W-:-:S06]  /*4760*/  @!P3 IMAD.X R37, R32, 0x1, R7, P0 ;  /* 0x000000012025b824 */ /* 0x000fcc00000e0607 */
[----:B------:R-:W0:Y:S01]  /*4770*/  @!P2 LDC.64 R6, c[0x0][0x5c0] ;  /* 0x00017000ff06ab82 */ /* 0x000e220000000a00 */
[----:B---3--:R-:W-:-:S04]  /*4780*/  LOP3.LUT R24, R24, 0xff, RZ, 0xc0, !PT ;  /* 0x000000ff18187812 */ /* 0x008fc800078ec0ff */
[----:B------:R-:W-:-:S05]  /*4790*/  F2FP.F16.E4M3.UNPACK_B R24, R24 ;  /* 0x00000018ff18723e */ /* 0x000fca00020006ff */
[----:B------:R-:W-:-:S05]  /*47a0*/  HADD2.F32 R24, -RZ, R24.H0_H0 ;  /* 0x20000018ff187230 */ /* 0x000fca0000004100 */
[----:B------:R-:W-:-:S04]  /*47b0*/  FMUL R24, R24, R13 ;  /* 0x0000000d18187220 */ /* 0x000fc80000400000 */
[----:B--2---:R-:W-:-:S05]  /*47c0*/  FFMA R24, R137, R12, R24 ;  /* 0x0000000c89187223 */ /* 0x004fca0000000018 */
[----:B------:R-:W-:Y:S02]  /*47d0*/  F2FP.SATFINITE.E4M3.F32.PACK_AB_MERGE_C R43, RZ, R24, RZ ;  /* 0x00000018ff2b723e */ /* 0x000fe400048070ff */
[----:B------:R-:W-:-:S03]  /*47e0*/  PRMT R24, RZ, 0x7610, R24 ;  /* 0x00007610ff187816 */ /* 0x000fc60000000018 */
[----:B------:R1:W-:Y:S04]  /*47f0*/  @!P3 STG.E.U8 desc[UR20][R36.64], R43 ;  /* 0x0000002b2400b986 */ /* 0x0003e8000c101114 */
[----:B------:R-:W2:Y:S01]  /*4800*/  @!P2 LDG.E.U8 R24, desc[UR20][R26.64+0x1] ;  /* 0x000001141a18a981 */ /* 0x000ea2000c1e1100 */
[----:B------:R-:W-:-:S05]  /*4810*/  IADD3 R41, P0, R33, 0x8, RZ ;  /* 0x0000000821297810 */ /* 0x000fca0007f1e0ff */
[----:B------:R-:W-:Y:S01]  /*4820*/  IMAD.X R38, RZ, RZ, R25, P0 ;  /* 0x000000ffff267224 */ /* 0x000fe200000e0619 */
[----:B------:R-:W-:Y:S01]  /*4830*/  ISETP.GE.AND P0, PT, R31, 0x9, PT ;  /* 0x000000091f00780c */ /* 0x000fe20003f06270 */
[----:B-1----:R-:W-:-:S03]  /*4840*/  IMAD.WIDE.U32 R36, R41, UR6, R34 ;  /* 0x0000000629247c25 */ /* 0x002fc6000f8e0022 */
[----:B------:R-:W-:Y:S02]  /*4850*/  ISETP.LT.OR P3, PT, R30, 0x1, !P0 ;  /* 0x000000011e00780c */ /* 0x000fe40004761670 */
[----:B------:R-:W-:Y:S02]  /*4860*/  IADD3 R36, P4, R36, UR10, RZ ;  /* 0x0000000a24247c10 */ /* 0x000fe4000ff9e0ff */
[----:B--2---:R-:W-:-:S04]  /*4870*/  LOP3.LUT R24, R24, 0xff, RZ, 0xc0, !PT ;  /* 0x000000ff18187812 */ /* 0x004fc800078ec0ff */
[----:B------:R-:W-:-:S05]  /*4880*/  F2FP.F16.E4M3.UNPACK_B R24, R24 ;  /* 0x00000018ff18723e */ /* 0x000fca00020006ff */
[----:B------:R-:W-:-:S05]  /*4890*/  HADD2.F32 R24, -RZ, R24.H0_H0 ;  /* 0x20000018ff187230 */ /* 0x000fca0000004100 */
[----:B------:R-:W-:Y:S01]  /*48a0*/  FMUL R39, R24, R13 ;  /* 0x0000000d18277220 */ /* 0x000fe20000400000 */
[----:B------:R-:W-:Y:S01]  /*48b0*/  IMAD R24, R38, UR6, RZ ;  /* 0x0000000626187c24 */ /* 0x000fe2000f8e02ff */
[----:B0-----:R-:W-:Y:S02]  /*48c0*/  @!P2 IADD3 R38, P5, R28, R6, RZ ;  /* 0x000000061c26a210 */ /* 0x001fe40007fbe0ff */
[----:B------:R-:W-:Y:S01]  /*48d0*/  FFMA R128, R128, R12, R39 ;  /* 0x0000000c80807223 */ /* 0x000fe20000000027 */
[--C-:B------:R-:W-:Y:S01]  /*48e0*/  IMAD R41, R41, UR7, R24.reuse ;  /* 0x0000000729297c24 */ /* 0x100fe2000f8e0218 */
[----:B------:R-:W-:Y:S01]  /*48f0*/  PRMT R24, RZ, 0x7610, R24 ;  /* 0x00007610ff187816 */ /* 0x000fe20000000018 */
[----:B------:R-:W-:Y:S02]  /*4900*/  @!P2 IMAD.X R39, R32, 0x1, R7, P5 ;  /* 0x000000012027a824 */ /* 0x000fe400028e0607 */
[----:B------:R-:W-:Y:S01]  /*4910*/  F2FP.SATFINITE.E4M3.F32.PACK_AB_MERGE_C R43, RZ, R128, RZ ;  /* 0x00000080ff2b723e */ /* 0x000fe200048070ff */
[----:B------:R-:W0:Y:S01]  /*4920*/  @!P3 LDC.64 R6, c[0x0][0x5c0] ;  /* 0x00017000ff06bb82 */ /* 0x000e220000000a00 */
[----:B------:R-:W-:-:S03]  /*4930*/  IADD3.X R37, R37, UR11, R41, P4, !PT ;  /* 0x0000000b25257c10 */ /* 0x000fc6000a7fe429 */
[----:B------:R1:W-:Y:S04]  /*4940*/  @!P2 STG.E.U8 desc[UR20][R38.64+0x1], R43 ;  /* 0x0000012b2600a986 */ /* 0x0003e8000c101114 */
[----:B------:R-:W2:Y:S01]  /*4950*/  @!P3 LDG.E.U8 R24, desc[UR20][R36.64] ;  /* 0x000000142418b981 */ /* 0x000ea2000c1e1100 */
[----:B------:R-:W-:Y:S02]  /*4960*/  ISETP.LT.OR P2, PT, R30, 0x2, !P0 ;  /* 0x000000021e00780c */ /* 0x000fe40004741670 */
[----:B0-----:R-:W-:-:S04]  /*4970*/  @!P3 IADD3 R40, P4, P5, R28, R6, R18 ;  /* 0x000000061c28b210 */ /* 0x001fc80007d9e012 */
[----:B------:R-:W-:-:S07]  /*4980*/  @!P3 IADD3.X R41, R32, R7, R15, P4, P5 ;  /* 0x000000072029b210 */ /* 0x000fce00027ea40f */
[----:B------:R-:W0:Y:S01]  /*4990*/  @!P2 LDC.64 R6, c[0x0][0x5c0] ;  /* 0x00017000ff06ab82 */ /* 0x000e220000000a00 */
[----:B--2---:R-:W-:-:S04]  /*49a0*/  LOP3.LUT R24, R24, 0xff, RZ, 0xc0, !PT ;  /* 0x000000ff18187812 */ /* 0x004fc800078ec0ff */
[----:B------:R-:W-:-:S05]  /*49b0*/  F2FP.F16.E4M3.UNPACK_B R24, R24 ;  /* 0x00000018ff18723e */ /* 0x000fca00020006ff */
[----:B------:R-:W-:-:S05]  /*49c0*/  HADD2.F32 R24, -RZ, R24.H0_H0 ;  /* 0x20000018ff187230 */ /* 0x000fca0000004100 */
[----:B------:R-:W-:-:S04]  /*49d0*/  FMUL R24, R24, R13 ;  /* 0x0000000d18187220 */ /* 0x000fc80000400000 */
[----:B------:R-:W-:-:S05]  /*49e0*/  FFMA R24, R123, R12, R24 ;  /* 0x0000000c7b187223 */ /* 0x000fca0000000018 */
[----:B-1----:R-:W-:Y:S02]  /*49f0*/  F2FP.SATFINITE.E4M3.F32.PACK_AB_MERGE_C R43, RZ, R24, RZ ;  /* 0x00000018ff2b723e */ /* 0x002fe400048070ff */
[----:B------:R-:W-:-:S03]  /*4a00*/  PRMT R24, RZ, 0x7610, R24 ;  /* 0x00007610ff187816 */ /* 0x000fc60000000018 */
[----:B------:R1:W-:Y:S04]  /*4a10*/  @!P3 STG.E.U8 desc[UR20][R40.64], R43 ;  /* 0x0000002b2800b986 */ /* 0x0003e8000c101114 */
[----:B------:R-:W2:Y:S01]  /*4a20*/  @!P2 LDG.E.U8 R24, desc[UR20][R36.64+0x1] ;  /* 0x000001142418a981 */ /* 0x000ea2000c1e1100 */
[----:B------:R-:W-:Y:S02]  /*4a30*/  ISETP.LT.OR P3, PT, R30, 0x9, !P1 ;  /* 0x000000091e00780c */ /* 0x000fe40004f61670 */
[----:B0-----:R-:W-:Y:S02]  /*4a40*/  @!P2 IADD3 R38, P4, P5, R28, R6, R18 ;  /* 0x000000061c26a210 */ /* 0x001fe40007d9e012 */
[----:B--2---:R-:W-:-:S04]  /*4a50*/  LOP3.LUT R24, R24, 0xff, RZ, 0xc0, !PT ;  /* 0x000000ff18187812 */ /* 0x004fc800078ec0ff */
[----:B------:R-:W-:-:S05]  /*4a60*/  F2FP.F16.E4M3.UNPACK_B R24, R24 ;  /* 0x00000018ff18723e */ /* 0x000fca00020006ff */
[----:B------:R-:W-:-:S05]  /*4a70*/  HADD2.F32 R24, -RZ, R24.H0_H0 ;  /* 0x20000018ff187230 */ /* 0x000fca0000004100 */
[----:B------:R-:W-:Y:S01]  /*4a80*/  FMUL R39, R24, R13 ;  /* 0x0000000d18277220 */ /* 0x000fe20000400000 */
[----:B------:R-:W-:-:S03]  /*4a90*/  PRMT R24, RZ, 0x7610, R24 ;  /* 0x00007610ff187816 */ /* 0x000fc60000000018 */
[----:B------:R-:W-:Y:S01]  /*4aa0*/  FFMA R204, R204, R12, R39 ;  /* 0x0000000ccccc7223 */ /* 0x000fe20000000027 */
[----:B------:R-:W-:Y:S02]  /*4ab0*/  @!P2 IADD3.X R39, R32, R7, R15, P4, P5 ;  /* 0x000000072027a210 */ /* 0x000fe400027ea40f */
[----:B------:R-:W0:Y:S02]  /*4ac0*/  @!P3 LDC.64 R6, c[0x0][0x5c0] ;  /* 0x00017000ff06bb82 */ /* 0x000e240000000a00 */
[----:B-1----:R-:W-:-:S05]  /*4ad0*/  F2FP.SATFINITE.E4M3.F32.PACK_AB_MERGE_C R43, RZ, R204, RZ ;  /* 0x000000ccff2b723e */ /* 0x002fca00048070ff */
[----:B------:R1:W-:Y:S04]  /*4ae0*/  @!P2 STG.E.U8 desc[UR20][R38.64+0x1], R43 ;  /* 0x0000012b2600a986 */ /* 0x0003e8000c101114 */
[----:B------:R-:W2:Y:S01]  /*4af0*/  @!P3 LDG.E.U8 R24, desc[UR20][R26.64+0x8] ;  /* 0x000008141a18b981 */ /* 0x000ea2000c1e1100 */
[----:B------:R-:W-:Y:S02]  /*4b00*/  ISETP.LT.OR P2, PT, R30, 0xa, !P1 ;  /* 0x0000000a1e00780c */ /* 0x000fe40004f41670 */
[----:B0-----:R-:W-:-:S05]  /*4b10*/  @!P3 IADD3 R40, P4, R28, R6, RZ ;  /* 0x000000061c28b210 */ /* 0x001fca0007f9e0ff */
[----:B------:R-:W-:-:S06]  /*4b20*/  @!P3 IMAD.X R41, R32, 0x1, R7, P4 ;  /* 0x000000012029b824 */ /* 0x000fcc00020e0607 */
        /* <DEDUP_REMOVED lines=11> */
[----:B0-----:R-:W-:Y:S02]  /*4be0*/  @!P2 IADD3 R38, P4, R28, R6, RZ ;  /* 0x000000061c26a210 */ /* 0x001fe40007f9e0ff */
[----:B--2---:R-:W-:-:S04]  /*4bf0*/  LOP3.LUT R24, R24, 0xff, RZ, 0xc0, !PT ;  /* 0x000000ff18187812 */ /* 0x004fc800078ec0ff */
[----:B------:R-:W-:-:S05]  /*4c00*/  F2FP.F16.E4M3.UNPACK_B R24, R24 ;  /* 0x00000018ff18723e */ /* 0x000fca00020006ff */
[----:B------:R-:W-:-:S05]  /*4c10*/  HADD2.F32 R24, -RZ, R24.H0_H0 ;  /* 0x20000018ff187230 */ /* 0x000fca0000004100 */
[----:B------:R-:W-:Y:S01]  /*4c20*/  FMUL R39, R24, R13 ;  /* 0x0000000d18277220 */ /* 0x000fe20000400000 */
[----:B------:R-:W-:-:S03]  /*4c30*/  PRMT R24, RZ, 0x7610, R24 ;  /* 0x00007610ff187816 */ /* 0x000fc60000000018 */
[----:B------:R-:W-:Y:S01]  /*4c40*/  FFMA R202, R202, R12, R39 ;  /* 0x0000000ccaca7223 */ /* 0x000fe20000000027 */
[----:B------:R-:W-:Y:S02]  /*4c50*/  @!P2 IMAD.X R39, R32, 0x1, R7, P4 ;  /* 0x000000012027a824 */ /* 0x000fe400020e0607 */
[----:B------:R-:W0:Y:S02]  /*4c60*/  @!P3 LDC.64 R6, c[0x0][0x5c0] ;  /* 0x00017000ff06bb82 */ /* 0x000e240000000a00 */
[----:B-1----:R-:W-:-:S05]  /*4c70*/  F2FP.SATFINITE.E4M3.F32.PACK_AB_MERGE_C R43, RZ, R202, RZ ;  /* 0x000000caff2b723e */ /* 0x002fca00048070ff */
        /* <DEDUP_REMOVED lines=29> */
[----:B0-----:R-:W-:-:S11]  /*4e50*/  @!P3 IADD3 R6, P4, R28, R6, RZ ;  /* 0x000000061c06b210 */ /* 0x001fd60007f9e0ff */
[----:B-1----:R-:W0:Y:S01]  /*4e60*/  @!P2 LDC.64 R38, c[0x0][0x5c0] ;  /* 0x00017000ff26ab82 */ /* 0x002e220000000a00 */
[----:B------:R-:W-:Y:S01]  /*4e70*/  @!P3 IMAD.X R7, R32, 0x1, R7, P4 ;  /* 0x000000012007b824 */ /* 0x000fe200020e0607 */
[----:B--2---:R-:W-:-:S04]  /*4e80*/  LOP3.LUT R24, R24, 0xff, RZ, 0xc0, !PT ;  /* 0x000000ff18187812 */ /* 0x004fc800078ec0ff */
[----:B------:R-:W-:-:S05]  /*4e90*/  F2FP.F16.E4M3.UNPACK_B R24, R24 ;  /* 0x00000018ff18723e */ /* 0x000fca00020006ff */
[----:B------:R-:W-:-:S05]  /*4ea0*/  HADD2.F32 R24, -RZ, R24.H0_H0 ;  /* 0x20000018ff187230 */ /* 0x000fca0000004100 */
[----:B------:R-:W-:-:S04]  /*4eb0*/  FMUL R24, R24, R13 ;  /* 0x0000000d18187220 */ /* 0x000fc80000400000 */
[----:B------:R-:W-:-:S05]  /*4ec0*/  FFMA R24, R195, R12, R24 ;  /* 0x0000000cc3187223 */ /* 0x000fca0000000018 */
[----:B------:R-:W-:Y:S02]  /*4ed0*/  F2FP.SATFINITE.E4M3.F32.PACK_AB_MERGE_C R43, RZ, R24, RZ ;  /* 0x00000018ff2b723e */ /* 0x000fe400048070ff */
[----:B------:R-:W-:-:S03]  /*4ee0*/  PRMT R24, RZ, 0x7610, R24 ;  /* 0x00007610ff187816 */ /* 0x000fc60000000018 */
[----:B------:R1:W-:Y:S04]  /*4ef0*/  @!P3 STG.E.U8 desc[UR20][R6.64+0x10], R43 ;  /* 0x0000102b0600b986 */ /* 0x0003e8000c101114 */
[----:B------:R-:W2:Y:S01]  /*4f00*/  @!P2 LDG.E.U8 R24, desc[UR20][R26.64+0x11] ;  /* 0x000011141a18a981 */ /* 0x000ea2000c1e1100 */
[----:B------:R-:W-:Y:S02]  /*4f10*/  ISETP.LT.OR P3, PT, R30, 0x11, !P0 ;  /* 0x000000111e00780c */ /* 0x000fe40004761670 */
[----:B0-----:R-:W-:-:S05]  /*4f20*/  @!P2 IADD3 R38, P4, R28, R38, RZ ;  /* 0x000000261c26a210 */ /* 0x001fca0007f9e0ff */
[----:B------:R-:W-:-:S06]  /*4f30*/  @!P2 IMAD.X R39, R32, 0x1, R39, P4 ;  /* 0x000000012027a824 */ /* 0x000fcc00020e0627 */
[----:B-1----:R-:W0:Y:S01]  /*4f40*/  @!P3 LDC.64 R6, c[0x0][0x5c0] ;  /* 0x00017000ff06bb82 */ /* 0x002e220000000a00 */
[----:B--2---:R-:W-:-:S04]  /*4f50*/  LOP3.LUT R24, R24, 0xff, RZ, 0xc0, !PT ;  /* 0x000000ff18187812 */ /* 0x004fc800078ec0ff */
[----:B------:R-:W-:-:S05]  /*4f60*/  F2FP.F16.E4M3.UNPACK_B R24, R24 ;  /* 0x00000018ff18723e */ /* 0x000fca00020006ff */
[----:B------:R-:W-:-:S05]  /*4f70*/  HADD2.F32 R24, -RZ, R24.H0_H0 ;  /* 0x20000018ff187230 */ /* 0x000fca0000004100 */
[----:B------:R-:W-:Y:S01]  /*4f80*/  FMUL R41, R24, R13 ;  /* 0x0000000d18297220 */ /* 0x000fe20000400000 */
[----:B------:R-:W-:-:S03]  /*4f90*/  PRMT R24, RZ, 0x7610, R24 ;  /* 0x00007610ff187816 */ /* 0x000fc60000000018 */
[----:B------:R-:W-:-:S05]  /*4fa0*/  FFMA R41, R184, R12, R41 ;  /* 0x0000000cb8297223 */ /* 0x000fca0000000029 */
[----:B------:R-:W-:-:S05]  /*4fb0*/  F2FP.SATFINITE.E4M3.F32.PACK_AB_MERGE_C R41, RZ, R41, RZ ;  /* 0x00000029ff29723e */ /* 0x000fca00048070ff */
[----:B------:R1:W-:Y:S04]  /*4fc0*/  @!P2 STG.E.U8 desc[UR20][R38.64+0x11], R41 ;  /* 0x000011292600a986 */ /* 0x0003e8000c101114 */
[----:B------:R-:W2:Y:S01]  /*4fd0*/  @!P3 LDG.E.U8 R24, desc[UR20][R36.64+0x10] ;  /* 0x000010142418b981 */ /* 0x000ea2000c1e1100 */
[----:B------:R-:W-:Y:S02]  /*4fe0*/  ISETP.LT.OR P2, PT, R30, 0x12, !P0 ;  /* 0x000000121e00780c */ /* 0x000fe40004741670 */
[----:B0-----:R-:W-:-:S04]  /*4ff0*/  @!P3 IADD3 R6, P4, P5, R28, R6, R18 ;  /* 0x000000061c06b210 */ /* 0x001fc80007d9e012 */
[----:B------:R-:W-:-:S07]  /*5000*/  @!P3 IADD3.X R7, R32, R7, R15, P4, P5 ;  /* 0x000000072007b210 */ /* 0x000fce00027ea40f */
[----:B-1----:R-:W0:Y:S01]  /*5010*/  @!P2 LDC.64 R38, c[0x0][0x5c0] ;  /* 0x00017000ff26ab82 */ /* 0x002e220000000a00 */
        /* <DEDUP_REMOVED lines=76> */
[----:B------:R-:W0:Y:S01]  /*54e0*/  @!P2 LDC.64 R42, c[0x0][0x5c0] ;  /* 0x00017000ff2aab82 */ /* 0x000e220000000a00 */
[----:B------:R-:W-:Y:S01]  /*54f0*/  @!P3 IMAD.X R7, R32, 0x1, R7, P4 ;  /* 0x000000012007b824 */ /* 0x000fe200020e0607 */
        /* <DEDUP_REMOVED lines=11> */
[----:B-1----:R-:W-:Y:S02]  /*55b0*/  PRMT R6, RZ, 0x7610, R6 ;  /* 0x00007610ff067816 */ /* 0x002fe40000000006 */
[----:B--2---:R-:W-:-:S04]  /*55c0*/  LOP3.LUT R24, R24, 0xff, RZ, 0xc0, !PT ;  /* 0x000000ff18187812 */ /* 0x004fc800078ec0ff */
[----:B------:R-:W-:-:S05]  /*55d0*/  F2FP.F16.E4M3.UNPACK_B R24, R24 ;  /* 0x00000018ff18723e */ /* 0x000fca00020006ff */
[----:B------:R-:W-:-:S05]  /*55e0*/  HADD2.F32 R24, -RZ, R24.H0_H0 ;  /* 0x20000018ff187230 */ /* 0x000fca0000004100 */
[----:B------:R-:W-:-:S04]  /*55f0*/  FMUL R39, R24, R13 ;  /* 0x0000000d18277220 */ /* 0x000fc80000400000 */
[----:B------:R-:W-:Y:S01]  /*5600*/  FFMA R148, R148, R12, R39 ;  /* 0x0000000c94947223 */ /* 0x000fe20000000027 */
[----:B------:R-:W-:Y:S02]  /*5610*/  @!P2 IMAD.X R39, R32, 0x1, R43, P4 ;  /* 0x000000012027a824 */ /* 0x000fe400020e062b */
[----:B------:R-:W0:Y:S02]  /*5620*/  @!P3 LDC.64 R42, c[0x0][0x5c0] ;  /* 0x00017000ff2abb82 */ /* 0x000e240000000a00 */
[----:B------:R-:W-:-:S05]  /*5630*/  F2FP.SATFINITE.E4M3.F32.PACK_AB_MERGE_C R41, RZ, R148, RZ ;  /* 0x00000094ff29723e */ /* 0x000fca00048070ff */
[----:B------:R1:W-:Y:S04]  /*5640*/  @!P2 STG.E.U8 desc[UR20][R38.64+0x21], R41 ;  /* 0x000021292600a986 */ /* 0x0003e8000c101114 */
[----:B------:R-:W2:Y:S01]  /*5650*/  @!P3 LDG.E.U8 R6, desc[UR20][R36.64+0x20] ;  /* 0x000020142406b981 */ /* 0x000ea2000c1e1100 */
[----:B------:R-:W-:Y:S02]  /*5660*/  ISETP.LT.OR P2, PT, R30, 0x22, !P0 ;  /* 0x000000221e00780c */ /* 0x000fe40004741670 */
[----:B--2---:R-:W-:-:S04]  /*5670*/  LOP3.LUT R6, R6, 0xff, RZ, 0xc0, !PT ;  /* 0x000000ff06067812 */ /* 0x004fc800078ec0ff */
[----:B------:R-:W-:-:S05]  /*5680*/  F2FP.F16.E4M3.UNPACK_B R6, R6 ;  /* 0x00000006ff06723e */ /* 0x000fca00020006ff */
[----:B------:R-:W-:-:S05]  /*5690*/  HADD2.F32 R6, -RZ, R6.H0_H0 ;  /* 0x20000006ff067230 */ /* 0x000fca0000004100 */
[----:B------:R-:W-:Y:S01]  /*56a0*/  FMUL R24, R6, R13 ;  /* 0x0000000d06187220 */ /* 0x000fe20000400000 */
[----:B0-----:R-:W-:-:S03]  /*56b0*/  @!P3 IADD3 R6, P4, P5, R28, R42, R18 ;  /* 0x0000002a1c06b210 */ /* 0x001fc60007d9e012 */
[----:B------:R-:W-:Y:S01]  /*56c0*/  FFMA R24, R145, R12, R24 ;  /* 0x0000000c91187223 */ /* 0x000fe20000000018 */
[----:B------:R-:W-:Y:S02]  /*56d0*/  @!P3 IADD3.X R7, R32, R43, R15, P4, P5 ;  /* 0x0000002b2007b210 */ /* 0x000fe400027ea40f */
[----:B------:R-:W0:Y:S02]  /*56e0*/  @!P2 LDC.64 R42, c[0x0][0x5c0] ;  /* 0x00017000ff2aab82 */ /* 0x000e240000000a00 */
[----:B-1----:R-:W-:Y:S02]  /*56f0*/  F2FP.SATFINITE.E4M3.F32.PACK_AB_MERGE_C R41, RZ, R24, RZ ;  /* 0x00000018ff29723e */ /* 0x002fe400048070ff */
[----:B------:R-:W-:-:S03]  /*5700*/  PRMT R24, RZ, 0x7610, R24 ;  /* 0x00007610ff187816 */ /* 0x000fc60000000018 */
[----:B------:R1:W-:Y:S04]  /*5710*/  @!P3 STG.E.U8 desc[UR20][R6.64+0x20], R41 ;  /* 0x000020290600b986 */ /* 0x0003e8000c101114 */
[----:B------:R-:W2:Y:S01]  /*5720*/  @!P2 LDG.E.U8 R24, desc[UR20][R36.64+0x21] ;  /* 0x000021142418a981 */ /* 0x000ea2000c1e1100 */
[----:B------:R-:W-:Y:S02]  /*5730*/  ISETP.LT.OR P3, PT, R30, 0x29, !P1 ;  /* 0x000000291e00780c */ /* 0x000fe40004f61670 */
[----:B-1----:R-:W-:Y:S02]  /*5740*/  PRMT R6, RZ, 0x7610, R6 ;  /* 0x00007610ff067816 */ /* 0x002fe40000000006 */
[----:B0-----:R-:W-:Y:S02]  /*5750*/  @!P2 IADD3 R38, P4, P5, R28, R42, R18 ;  /* 0x0000002a1c26a210 */ /* 0x001fe40007d9e012 */
[----:B--2---:R-:W-:-:S04]  /*5760*/  LOP3.LUT R24, R24, 0xff, RZ, 0xc0, !PT ;  /* 0x000000ff18187812 */ /* 0x004fc800078ec0ff */
[----:B------:R-:W-:-:S05]  /*5770*/  F2FP.F16.E4M3.UNPACK_B R24, R24 ;  /* 0x00000018ff18723e */ /* 0x000fca00020006ff */
[----:B------:R-:W-:-:S05]  /*5780*/  HADD2.F32 R24, -RZ, R24.H0_H0 ;  /* 0x20000018ff187230 */ /* 0x000fca0000004100 */
[----:B------:R-:W-:-:S04]  /*5790*/  FMUL R39, R24, R13 ;  /* 0x0000000d18277220 */ /* 0x000fc80000400000 */
[----:B------:R-:W-:Y:S01]  /*57a0*/  FFMA R142, R142, R12, R39 ;  /* 0x0000000c8e8e7223 */ /* 0x000fe20000000027 */
[----:B------:R-:W-:Y:S02]  /*57b0*/  @!P2 IADD3.X R39, R32, R43, R15, P4, P5 ;  /* 0x0000002b2027a210 */ /* 0x000fe400027ea40f */
[----:B------:R-:W0:Y:S02]  /*57c0*/  @!P3 LDC.64 R42, c[0x0][0x5c0] ;  /* 0x00017000ff2abb82 */ /* 0x000e240000000a00 */
[----:B------:R-:W-:-:S05]  /*57d0*/  F2FP.SATFINITE.E4M3.F32.PACK_AB_MERGE_C R41, RZ, R142, RZ ;  /* 0x0000008eff29723e */ /* 0x000fca00048070ff */
[----:B------:R1:W-:Y:S04]  /*57e0*/  @!P2 STG.E.U8 desc[UR20][R38.64+0x21], R41 ;  /* 0x000021292600a986 */ /* 0x0003e8000c101114 */
[----:B------:R-:W2:Y:S01]  /*57f0*/  @!P3 LDG.E.U8 R6, desc[UR20][R26.64+0x28] ;  /* 0x000028141a06b981 */ /* 0x000ea2000c1e1100 */
[----:B------:R-:W-:-:S13]  /*5800*/  ISETP.LT.OR P2, PT, R30, 0x2a, !P1 ;  /* 0x0000002a1e00780c */ /* 0x000fda0004f41670 */
[----:B-1----:R-:W1:Y:S01]  /*5810*/  @!P2 LDC.64 R38, c[0x0][0x5c0] ;  /* 0x00017000ff26ab82 */ /* 0x002e620000000a00 */
[----:B--2---:R-:W-:-:S04]  /*5820*/  LOP3.LUT R6, R6, 0xff, RZ, 0xc0, !PT ;  /* 0x000000ff06067812 */ /* 0x004fc800078ec0ff */
[----:B------:R-:W-:-:S05]  /*5830*/  F2FP.F16.E4M3.UNPACK_B R6, R6 ;  /* 0x00000006ff06723e */ /* 0x000fca00020006ff */
[----:B------:R-:W-:-:S05]  /*5840*/  HADD2.F32 R6, -RZ, R6.H0_H0 ;  /* 0x20000006ff067230 */ /* 0x000fca0000004100 */
[----:B------:R-:W-:Y:S01]  /*5850*/  FMUL R24, R6, R13 ;  /* 0x0000000d06187220 */ /* 0x000fe20000400000 */
[----:B0-----:R-:W-:-:S03]  /*5860*/  @!P3 IADD3 R6, P4, R28, R42, RZ ;  /* 0x0000002a1c06b210 */ /* 0x001fc60007f9e0ff */
[----:B------:R-:W-:Y:S02]  /*5870*/  FFMA R24, R125, R12, R24 ;  /* 0x0000000c7d187223 */ /* 0x000fe40000000018 */
[----:B------:R-:W-:-:S03]  /*5880*/  @!P3 IMAD.X R7, R32, 0x1, R43, P4 ;  /* 0x000000012007b824 */ /* 0x000fc600020e062b */
[----:B------:R-:W-:Y:S02]  /*5890*/  F2FP.SATFINITE.E4M3.F32.PACK_AB_MERGE_C R41, RZ, R24, RZ ;  /* 0x00000018ff29723e */ /* 0x000fe400048070ff */
[----:B------:R-:W-:-:S03]  /*58a0*/  PRMT R24, RZ, 0x7610, R24 ;  /* 0x00007610ff187816 */ /* 0x000fc60000000018 */
[----:B------:R0:W-:Y:S04]  /*58b0*/  @!P3 STG.E.U8 desc[UR20][R6.64+0x28], R41 ;  /* 0x000028290600b986 */ /* 0x0001e8000c101114 */
[----:B------:R-:W2:Y:S01]  /*58c0*/  @!P2 LDG.E.U8 R24, desc[UR20][R26.64+0x29] ;  /* 0x000029141a18a981 */ /* 0x000ea2000c1e1100 */
[----:B------:R-:W-:Y:S02]  /*58d0*/  ISETP.LT.OR P3, PT, R30, 0x29, !P0 ;  /* 0x000000291e00780c */ /* 0x000fe40004761670 */
[----:B-1----:R-:W-:-:S05]  /*58e0*/  @!P2 IADD3 R38, P4, R28, R38, RZ ;  /* 0x000000261c26a210 */ /* 0x002fca0007f9e0ff */
[----:B------:R-:W-:Y:S01]  /*58f0*/  @!P2 IMAD.X R39, R32, 0x1, R39, P4 ;  /* 0x000000012027a824 */ /* 0x000fe200020e0627 */
[----:B0-----:R-:W-:-:S05]  /*5900*/  PRMT R6, RZ, 0x7610, R6 ;  /* 0x00007610ff067816 */ /* 0x001fca0000000006 */
[----:B------:R-:W0:Y:S01]  /*5910*/  @!P3 LDC.64 R42, c[0x0][0x5c0] ;  /* 0x00017000ff2abb82 */ /* 0x000e220000000a00 */
[----:B--2---:R-:W-:-:S04]  /*5920*/  LOP3.LUT R24, R24, 0xff, RZ, 0xc0, !PT ;  /* 0x000000ff18187812 */ /* 0x004fc800078ec0ff */
[----:B------:R-:W-:-:S05]  /*5930*/  F2FP.F16.E4M3.UNPACK_B R24, R24 ;  /* 0x00000018ff18723e */ /* 0x000fca00020006ff */
[----:B------:R-:W-:-:S05]  /*5940*/  HADD2.F32 R24, -RZ, R24.H0_H0 ;  /* 0x20000018ff187230 */ /* 0x000fca0000004100 */
[----:B------:R-:W-:-:S04]  /*5950*/  FMUL R24, R24, R13 ;  /* 0x0000000d18187220 */ /* 0x000fc80000400000 */
[----:B------:R-:W-:-:S05]  /*5960*/  FFMA R24, R131, R12, R24 ;  /* 0x0000000c83187223 */ /* 0x000fca0000000018 */
        /* <DEDUP_REMOVED lines=9> */
[----:B0-----:R-:W-:-:S03]  /*5a00*/  @!P3 IADD3 R6, P4, P5, R28, R42, R18 ;  /* 0x0000002a1c06b210 */ /* 0x001fc60007d9e012 */
[----:B------:R-:W-:Y:S01]  /*5a10*/  FFMA R24, R21, R12, R24 ;  /* 0x0000000c15187223 */ /* 0x000fe20000000018 */
[----:B------:R-:W-:Y:S02]  /*5a20*/  @!P3 IADD3.X R7, R32, R43, R15, P4, P5 ;  /* 0x0000002b2007b210 */ /* 0x000fe400027ea40f */
[----:B------:R-:W-:Y:S02]  /*5a30*/  PRMT R21, RZ, 0x7610, R21 ;  /* 0x00007610ff157816 */ /* 0x000fe40000000015 */
[----:B------:R-:W-:-:S05]  /*5a40*/  F2FP.SATFINITE.E4M3.F32.PACK_AB_MERGE_C R41, RZ, R24, RZ ;  /* 0x00000018ff29723e */ /* 0x000fca00048070ff */
[----:B------:R0:W-:Y:S04]  /*5a50*/  @!P3 STG.E.U8 desc[UR20][R6.64+0x28], R41 ;  /* 0x000028290600b986 */ /* 0x0001e8000c101114 */
[----:B------:R-:W2:Y:S01]  /*5a60*/  @!P2 LDG.E.U8 R21, desc[UR20][R36.64+0x29] ;  /* 0x000029142415a981 */ /* 0x000ea2000c1e1100 */
[----:B------:R-:W-:Y:S02]  /*5a70*/  ISETP.LT.OR P3, PT, R30, 0x31, !P1 ;  /* 0x000000311e00780c */ /* 0x000fe40004f61670 */
[----:B-1----:R-:W-:-:S04]  /*5a80*/  @!P2 IADD3 R38, P4, P5, R28, R38, R18 ;  /* 0x000000261c26a210 */ /* 0x002fc80007d9e012 */
[----:B------:R-:W-:Y:S02]  /*5a90*/  @!P2 IADD3.X R39, R32, R39, R15, P4, P5 ;  /* 0x000000272027a210 */ /* 0x000fe400027ea40f */
        /* <DEDUP_REMOVED lines=10> */
[----:B------:R-:W-:Y:S02]  /*5b40*/  ISETP.LT.OR P2, PT, R30, 0x32, !P1 ;  /* 0x000000321e00780c */ /* 0x000fe40004f41670 */
[----:B-1----:R-:W-:-:S11]  /*5b50*/  PRMT R21, RZ, 0x7610, R21 ;  /* 0x00007610ff157816 */ /* 0x002fd60000000015 */
[----:B------:R-:W1:Y:S01]  /*5b60*/  @!P2 LDC.64 R38, c[0x0][0x5c0] ;  /* 0x00017000ff26ab82 */ /* 0x000e620000000a00 */
[----:B--2---:R-:W-:-:S04]  /*5b70*/  LOP3.LUT R6, R6, 0xff, RZ, 0xc0, !PT ;  /* 0x000000ff06067812 */ /* 0x004fc800078ec0ff */
[----:B------:R-:W-:-:S05]  /*5b80*/  F2FP.F16.E4M3.UNPACK_B R6, R6 ;  /* 0x00000006ff06723e */ /* 0x000fca00020006ff */
[----:B------:R-:W-:-:S05]  /*5b90*/  HADD2.F32 R6, -RZ, R6.H0_H0 ;  /* 0x20000006ff067230 */ /* 0x000fca0000004100 */
[----:B------:R-:W-:Y:S01]  /*5ba0*/  FMUL R24, R6, R13 ;  /* 0x0000000d06187220 */ /* 0x000fe20000400000 */
[----:B0-----:R-:W-:-:S03]  /*5bb0*/  @!P3 IADD3 R6, P4, R28, R40, RZ ;  /* 0x000000281c06b210 */ /* 0x001fc60007f9e0ff */
[----:B------:R-:W-:Y:S02]  /*5bc0*/  FFMA R24, R133, R12, R24 ;  /* 0x0000000c85187223 */ /* 0x000fe40000000018 */
[----:B------:R-:W-:-:S03]  /*5bd0*/  @!P3 IMAD.X R7, R32, 0x1, R41, P4 ;  /* 0x000000012007b824 */ /* 0x000fc600020e0629 */
[----:B------:R-:W-:-:S05]  /*5be0*/  F2FP.SATFINITE.E4M3.F32.PACK_AB_MERGE_C R41, RZ, R24, RZ ;  /* 0x00000018ff29723e */ /* 0x000fca00048070ff */
        /* <DEDUP_REMOVED lines=22> */
[----:B0-----:R-:W-:-:S03]  /*5d50*/  @!P3 IADD3 R6, P4, P5, R28, R40, R18 ;  /* 0x000000281c06b210 */ /* 0x001fc60007d9e012 */
[----:B------:R-:W-:Y:S01]  /*5d60*/  FFMA R24, R165, R12, R24 ;  /* 0x0000000ca5187223 */ /* 0x000fe20000000018 */
[----:B------:R-:W-:-:S04]  /*5d70*/  @!P3 IADD3.X R7, R32, R41, R15, P4, P5 ;  /* 0x000000292007b210 */ /* 0x000fc800027ea40f */
        /* <DEDUP_REMOVED lines=28> */
[----:B------:R2:W3:Y:S01]  /*5f40*/  @!P1 LDG.E.U8 R21, desc[UR20][R26.64+0x39] ;  /* 0x000039141a159981 */ /* 0x0004e2000c1e1100 */
[----:B------:R-:W-:Y:S02]  /*5f50*/  ISETP.LT.OR P2, PT, R30, 0x39, !P0 ;  /* 0x000000391e00780c */ /* 0x000fe40004741670 */
[----:B-1----:R-:W-:-:S05]  /*5f60*/  @!P1 IADD3 R38, P3, R28, R38, RZ ;  /* 0x000000261c269210 */ /* 0x002fca0007f7e0ff */
[----:B------:R-:W-:Y:S01]  /*5f70*/  @!P1 IMAD.X R39, R32, 0x1, R39, P3 ;  /* 0x0000000120279824 */ /* 0x000fe200018e0627 */
[----:B0-----:R-:W-:-:S05]  /*5f80*/  PRMT R6, RZ, 0x7610, R6 ;  /* 0x00007610ff067816 */ /* 0x001fca0000000006 */
[----:B--2---:R-:W0:Y:S01]  /*5f90*/  @!P2 LDC.64 R26, c[0x0][0x5c0] ;  /* 0x00017000ff1aab82 */ /* 0x004e220000000a00 */
[----:B---3--:R-:W-:-:S04]  /*5fa0*/  LOP3.LUT R21, R21, 0xff, RZ, 0xc0, !PT ;  /* 0x000000ff15157812 */ /* 0x008fc800078ec0ff */
        /* <DEDUP_REMOVED lines=19> */
[----:B------:R1:W2:Y:S01]  /*60e0*/  @!P1 LDG.E.U8 R21, desc[UR20][R36.64+0x39] ;  /* 0x0000391424159981 */ /* 0x0002a2000c1e1100 */
[----:B------:R-:W-:-:S05]  /*60f0*/  IADD3 R27, P0, R33, 0x80, RZ ;  /* 0x00000080211b7810 */ /* 0x000fca0007f1e0ff */
[----:B------:R-:W-:Y:S01]  /*6100*/  IMAD.X R26, RZ, RZ, R25, P0 ;  /* 0x000000ffff1a7224 */ /* 0x000fe200000e0619 */
[----:B------:R-:W-:Y:S01]  /*6110*/  ISETP.GE.AND P0, PT, R31, 0x81, PT ;  /* 0x000000811f00780c */ /* 0x000fe20003f06270 */
[----:B0-----:R-:W-:Y:S01]  /*6120*/  IMAD.WIDE.U32 R6, R27, UR6, R34 ;  /* 0x000000061b067c25 */ /* 0x001fe2000f8e0022 */
[----:B-1----:R-:W-:-:S03]  /*6130*/  @!P1 IADD3 R36, P4, P5, R28, R40, R18 ;  /* 0x000000281c249210 */ /* 0x002fc60007d9e012 */
[----:B------:R-:W-:Y:S01]  /*6140*/  IMAD R26, R26, UR6, RZ ;  /* 0x000000061a1a7c24 */ /* 0x000fe2000f8e02ff */
[----:B------:R-:W-:Y:S02]  /*6150*/  ISETP.LT.OR P3, PT, R30, 0x1, !P0 ;  /* 0x000000011e00780c */ /* 0x000fe40004761670 */
[----:B------:R-:W-:Y:S01]  /*6160*/  IADD3 R6, P2, R6, UR10, RZ ;  /* 0x0000000a06067c10 */ /* 0x000fe2000ff5e0ff */
[----:B------:R-:W-:Y:S01]  /*6170*/  IMAD R27, R27, UR7, R26 ;  /* 0x000000071b1b7c24 */ /* 0x000fe2000f8e021a */
[----:B------:R-:W-:-:S04]  /*6180*/  @!P1 IADD3.X R37, R32, R41, R15, P4, P5 ;  /* 0x0000002920259210 */ /* 0x000fc800027ea40f */
[----:B------:R-:W-:-:S05]  /*6190*/  IADD3.X R7, R7, UR11, R27, P2, !PT ;  /* 0x0000000b07077c10 */ /* 0x000fca00097fe41b */
[----:B------:R-:W0:Y:S01]  /*61a0*/  @!P3 LDC.64 R26, c[0x0][0x5c0] ;  /* 0x00017000ff1abb82 */ /* 0x000e220000000a00 */
        /* <DEDUP_REMOVED lines=15> */
[----:B------:R-:W-:Y:S01]  /*62a0*/  HADD2.F32 R24, -RZ, R21.H0_H0 ;  /* 0x20000015ff187230 */ /* 0x000fe20000004100 */
[----:B------:R-:W-:-:S04]  /*62b0*/  PRMT R21, RZ, 0x7610, R21 ;  /* 0x00007610ff157816 */ /* 0x000fc80000000015 */
[----:B------:R-:W-:-:S04]  /*62c0*/  FMUL R24, R24, R13 ;  /* 0x0000000d18187220 */ /* 0x000fc80000400000 */
[----:B------:R-:W-:-:S05]  /*62d0*/  FFMA R24, R183, R12, R24 ;  /* 0x0000000cb7187223 */ /* 0x000fca0000000018 */
[----:B------:R-:W-:-:S05]  /*62e0*/  F2FP.SATFINITE.E4M3.F32.PACK_AB_MERGE_C R41, RZ, R24, RZ ;  /* 0x00000018ff29723e */ /* 0x000fca00048070ff */
[----:B------:R1:W-:Y:S04]  /*62f0*/  @!P3 STG.E.U8 desc[UR20][R26.64], R41 ;  /* 0x000000291a00b986 */ /* 0x0003e8000c101114 */
[----:B------:R-:W2:Y:S01]  /*6300*/  @!P2 LDG.E.U8 R21, desc[UR20][R6.64+0x1] ;  /* 0x000001140615a981 */ /* 0x000ea2000c1e1100 */
[----:B------:R-:W-:Y:S02]  /*6310*/  IADD3 R37, P1, R33, 0x88, RZ ;  /* 0x0000008821257810 */ /* 0x000fe40007f3e0ff */
[----:B0-----:R-:W-:-:S03]  /*6320*/  @!P2 IADD3 R38, P4, P5, R28, R38, R17 ;  /* 0x000000261c26a210 */ /* 0x001fc60007d9e011 */
[----:B------:R-:W-:Y:S01]  /*6330*/  IMAD.X R36, RZ, RZ, R25, P1 ;  /* 0x000000ffff247224 */ /* 0x000fe200008e0619 */
[----:B------:R-:W-:Y:S01]  /*6340*/  ISETP.GE.AND P1, PT, R31, 0x89, PT ;  /* 0x000000891f00780c */ /* 0x000fe20003f26270 */
[----:B-1----:R-:W-:Y:S01]  /*6350*/  IMAD.WIDE.U32 R26, R37, UR6, R34 ;  /* 0x00000006251a7c25 */ /* 0x002fe2000f8e0022 */
[----:B------:R-:W-:Y:S02]  /*6360*/  @!P2 IADD3.X R39, R32, R39, R14, P4, P5 ;  /* 0x000000272027a210 */ /* 0x000fe400027ea40e */
[----:B------:R-:W-:Y:S01]  /*6370*/  ISETP.LT.OR P3, PT, R30, 0x1, !P1 ;  /* 0x000000011e00780c */ /* 0x000fe20004f61670 */
[----:B------:R-:W-:Y:S01]  /*6380*/  IMAD R36, R36, UR6, RZ ;  /* 0x0000000624247c24 */ /* 0x000fe2000f8e02ff */
[----:B------:R-:W-:-:S03]  /*6390*/  IADD3 R26, P4, R26, UR10, RZ ;  /* 0x0000000a1a1a7c10 */ /* 0x000fc6000ff9e0ff */
[----:B------:R-:W-:-:S05]  /*63a0*/  IMAD R37, R37, UR7, R36 ;  /* 0x0000000725257c24 */ /* 0x000fca000f8e0224 */
[----:B------:R-:W-:-:S03]  /*63b0*/  IADD3.X R27, R27, UR11, R37, P4, !PT ;  /* 0x0000000b1b1b7c10 */ /* 0x000fc6000a7fe425 */
        /* <DEDUP_REMOVED lines=10> */
[----:B------:R-:W-:Y:S02]  /*6460*/  @!P3 IADD3 R37, P4, P5, R17, R28, R18 ;  /* 0x0000001c1125b210 */ /* 0x000fe40007d9e012 */
[----:B------:R-:W-:Y:S02]  /*6470*/  ISETP.LT.OR P2, PT, R30, 0x2, !P1 ;  /* 0x000000021e00780c */ /* 0x000fe40004f41670 */
[----:B------:R-:W-:Y:S02]  /*6480*/  @!P3 IADD3.X R40, R14, R32, R15, P4, P5 ;  /* 0x000000200e28b210 */ /* 0x000fe400027ea40f */
[----:B0-----:R-:W-:-:S05]  /*6490*/  @!P3 IADD3 R36, P4, R37, R42, RZ ;  /* 0x0000002a2524b210 */ /* 0x001fca0007f9e0ff */
[----:B------:R-:W-:-:S04]  /*64a0*/  @!P3 IMAD.X R37, R40, 0x1, R43, P4 ;  /* 0x000000012825b824 */ /* 0x000fc800020e062b */
[----:B------:R-:W0:Y:S01]  /*64b0*/  @!P2 LDC.64 R42, c[0x0][0x5c0] ;  /* 0x00017000ff2aab82 */ /* 0x000e220000000a00 */
[----:B--2---:R-:W-:-:S04]  /*64c0*/  LOP3.LUT R21, R21, 0xff, RZ, 0xc0, !PT ;  /* 0x000000ff15157812 */ /* 0x004fc800078ec0ff */
[----:B------:R-:W-:-:S05]  /*64d0*/  F2FP.F16.E4M3.UNPACK_B R21, R21 ;  /* 0x00000015ff15723e */ /* 0x000fca00020006ff */
[----:B------:R-:W-:Y:S01]  /*64e0*/  HADD2.F32 R24, -RZ, R21.H0_H0 ;  /* 0x20000015ff187230 */ /* 0x000fe20000004100 */
[----:B------:R-:W-:-:S04]  /*64f0*/  PRMT R21, RZ, 0x7610, R21 ;  /* 0x00007610ff157816 */ /* 0x000fc80000000015 */
[----:B------:R-:W-:-:S04]  /*6500*/  FMUL R24, R24, R13 ;  /* 0x0000000d18187220 */ /* 0x000fc80000400000 */
[----:B------:R-:W-:-:S05]  /*6510*/  FFMA R24, R167, R12, R24 ;  /* 0x0000000ca7187223 */ /* 0x000fca0000000018 */
[----:B-1----:R-:W-:-:S05]  /*6520*/  F2FP.SATFINITE.E4M3.F32.PACK_AB_MERGE_C R41, RZ, R24, RZ ;  /* 0x00000018ff29723e */ /* 0x002fca00048070ff */
[----:B------:R1:W-:Y:S04]  /*6530*/  @!P3 STG.E.U8 desc[UR20][R36.64], R41 ;  /* 0x000000292400b986 */ /* 0x0003e8000c101114 */
[----:B------:R-:W2:Y:S01]  /*6540*/  @!P2 LDG.E.U8 R21, desc[UR20][R26.64+0x1] ;  /* 0x000001141a15a981 */ /* 0x000ea2000c1e1100 */
[----:B------:R-:W-:Y:S02]  /*6550*/  @!P2 IADD3 R39, P4, P5, R17, R28, R18 ;  /* 0x0000001c1127a210 */ /* 0x000fe40007d9e012 */
[----:B------:R-:W-:-:S13]  /*6560*/  ISETP.LT.OR P3, PT, R30, 0x9, !P0 ;  /* 0x000000091e00780c */ /* 0x000fda0004761670 */
[----:B-1----:R-:W1:Y:S01]  /*6570*/  @!P3 LDC.64 R36, c[0x0][0x5c0] ;  /* 0x00017000ff24bb82 */ /* 0x002e620000000a00 */
[----:B--2---:R-:W-:-:S04]  /*6580*/  LOP3.LUT R21, R21, 0xff, RZ, 0xc0, !PT ;  /* 0x000000ff15157812 */ /* 0x004fc800078ec0ff */
[----:B------:R-:W-:-:S05]  /*6590*/  F2FP.F16.E4M3.UNPACK_B R21, R21 ;  /* 0x00000015ff15723e */ /* 0x000fca00020006ff */
[----:B------:R-:W-:-:S05]  /*65a0*/  HADD2.F32 R24, -RZ, R21.H0_H0 ;  /* 0x20000015ff187230 */ /* 0x000fca0000004100 */
[----:B------:R-:W-:Y:S01]  /*65b0*/  FMUL R21, R24, R13 ;  /* 0x0000000d18157220 */ /* 0x000fe20000400000 */
[----:B------:R-:W-:Y:S02]  /*65c0*/  @!P2 IADD3.X R24, R14, R32, R15, P4, P5 ;  /* 0x000000200e18a210 */ /* 0x000fe400027ea40f */
[----:B0-----:R-:W-:Y:S01]  /*65d0*/  @!P2 IADD3 R38, P4, R39, R42, RZ ;  /* 0x0000002a2726a210 */ /* 0x001fe20007f9e0ff */
[----:B------:R-:W-:-:S04]  /*65e0*/  FFMA R21, R146, R12, R21 ;  /* 0x0000000c92157223 */ /* 0x000fc80000000015 */
[----:B------:R-:W-:Y:S01]  /*65f0*/  @!P2 IMAD.X R39, R24, 0x1, R43, P4 ;  /* 0x000000011827a824 */ /* 0x000fe200020e062b */
[----:B------:R-:W-:Y:S02]  /*6600*/  F2FP.SATFINITE.E4M3.F32.PACK_AB_MERGE_C R41, RZ, R21, RZ ;  /* 0x00000015ff29723e */ /* 0x000fe400048070ff */
[----:B------:R-:W-:-:S03]  /*6610*/  PRMT R21, RZ, 0x7610, R21 ;  /* 0x00007610ff157816 */ /* 0x000fc60000000015 */
[----:B------:R0:W-:Y:S04]  /*6620*/  @!P2 STG.E.U8 desc[UR20][R38.64+0x1], R41 ;  /* 0x000001292600a986 */ /* 0x0001e8000c101114 */
[----:B------:R-:W2:Y:S01]  /*6630*/  @!P3 LDG.E.U8 R21, desc[UR20][R6.64+0x8] ;  /* 0x000008140615b981 */ /* 0x000ea2000c1e1100 */
[----:B------:R-:W-:Y:S02]  /*6640*/  ISETP.LT.OR P2, PT, R30, 0xa, !P0 ;  /* 0x0000000a1e00780c */ /* 0x000fe40004741670 */
[----:B-1----:R-:W-:-:S04]  /*6650*/  @!P3 IADD3 R36, P4, P5, R28, R36, R17 ;  /* 0x000000241c24b210 */ /* 0x002fc80007d9e011 */
[----:B------:R-:W-:-:S07]  /*6660*/  @!P3 IADD3.X R37, R32, R37, R14, P4, P5 ;  /* 0x000000252025b210 */ /* 0x000fce00027ea40e */
[----:B0-----:R-:W0:Y:S01]  /*6670*/  @!P2 LDC.64 R38, c[0x0][0x5c0] ;  /* 0x00017000ff26ab82 */ /* 0x001e220000000a00 */
        /* <DEDUP_REMOVED lines=344> */
[----:B------:R2:W3:Y:S01]  /*7c00*/  @!P0 LDG.E.U8 R21, desc[UR20][R6.64+0x39] ;  /* 0x0000391406158981 */ /* 0x0004e2000c1e1100 */
[----:B------:R-:W-:Y:S02]  /*7c10*/  ISETP.LT.OR P2, PT, R30, 0x39, !P1 ;  /* 0x000000391e00780c */ /* 0x000fe40004f41670 */
[----:B0-----:R-:W-:-:S04]  /*7c20*/  @!P0 IADD3 R38, P3, P4, R28, R38, R17 ;  /* 0x000000261c268210 */ /* 0x001fc80007c7e011 */
[----:B------:R-:W-:Y:S02]  /*7c30*/  @!P0 IADD3.X R39, R32, R39, R14, P3, P4 ;  /* 0x0000002720278210 */ /* 0x000fe40001fe840e */
[----:B--2---:R-:W-:-:S05]  /*7c40*/  PRMT R6, RZ, 0x7610, R6 ;  /* 0x00007610ff067816 */ /* 0x004fca0000000006 */
[----:B-1----:R-:W0:Y:S01]  /*7c50*/  @!P2 LDC.64 R36, c[0x0][0x5c0] ;  /* 0x00017000ff24ab82 */ /* 0x002e220000000a00 */
        /* <DEDUP_REMOVED lines=8> */
[----:B------:R-:W-:Y:S02]  /*7ce0*/  @!P2 IADD3 R7, P0, P3, R17, R28, R18 ;  /* 0x0000001c1107a210 */ /* 0x000fe40007b1e012 */
[----:B------:R-:W-:Y:S02]  /*7cf0*/  ISETP.LT.OR P1, PT, R30, 0x3a, !P1 ;  /* 0x0000003a1e00780c */ /* 0x000fe40004f21670 */
[----:B-1----:R-:W-:-:S11]  /*7d00*/  PRMT R21, RZ, 0x7610, R21 ;  /* 0x00007610ff157816 */ /* 0x002fd60000000015 */
[----:B------:R-:W1:Y:S01]  /*7d10*/  @!P1 LDC.64 R42, c[0x0][0x5c0] ;  /* 0x00017000ff2a9b82 */ /* 0x000e620000000a00 */
[----:B--2---:R-:W-:-:S04]  /*7d20*/  LOP3.LUT R6, R6, 0xff, RZ, 0xc0, !PT ;  /* 0x000000ff06067812 */ /* 0x004fc800078ec0ff */
[----:B------:R-:W-:-:S05]  /*7d30*/  F2FP.F16.E4M3.UNPACK_B R6, R6 ;  /* 0x00000006ff06723e */ /* 0x000fca00020006ff */
[----:B------:R-:W-:-:S05]  /*7d40*/  HADD2.F32 R6, -RZ, R6.H0_H0 ;  /* 0x20000006ff067230 */ /* 0x000fca0000004100 */
[----:B------:R-:W-:Y:S01]  /*7d50*/  FMUL R24, R6, R13 ;  /* 0x0000000d06187220 */ /* 0x000fe20000400000 */
[----:B0-----:R-:W-:Y:S02]  /*7d60*/  @!P2 IADD3 R6, P4, R7, R36, RZ ;  /* 0x000000240706a210 */ /* 0x001fe40007f9e0ff */
[----:B------:R-:W-:Y:S01]  /*7d70*/  @!P2 IADD3.X R36, R14, R32, R15, P0, P3 ;  /* 0x000000200e24a210 */ /* 0x000fe200007e640f */
[----:B------:R-:W-:-:S04]  /*7d80*/  FFMA R24, R189, R12, R24 ;  /* 0x0000000cbd187223 */ /* 0x000fc80000000018 */
[----:B------:R-:W-:Y:S01]  /*7d90*/  @!P2 IMAD.X R7, R36, 0x1, R37, P4 ;  /* 0x000000012407a824 */ /* 0x000fe200020e0625 */
[----:B------:R-:W-:-:S05]  /*7da0*/  F2FP.SATFINITE.E4M3.F32.PACK_AB_MERGE_C R39, RZ, R24, RZ ;  /* 0x00000018ff27723e */ /* 0x000fca00048070ff */
[----:B------:R0:W-:Y:S04]  /*7db0*/  @!P2 STG.E.U8 desc[UR20][R6.64+0x38], R39 ;  /* 0x000038270600a986 */ /* 0x0001e8000c101114 */
[----:B------:R2:W3:Y:S01]  /*7dc0*/  @!P1 LDG.E.U8 R21, desc[UR20][R26.64+0x39] ;  /* 0x000039141a159981 */ /* 0x0004e2000c1e1100 */
[----:B------:R-:W-:Y:S02]  /*7dd0*/  IADD3 R37, P0, R33, 0x100, RZ ;  /* 0x0000010021257810 */ /* 0x000fe40007f1e0ff */
[----:B------:R-:W-:-:S04]  /*7de0*/  @!P1 IADD3 R41, P4, P5, R17, R28, R18 ;  /* 0x0000001c11299210 */ /* 0x000fc80007d9e012 */
[----:B-1----:R-:W-:Y:S01]  /*7df0*/  @!P1 IADD3 R36, P3, R41, R42, RZ ;  /* 0x0000002a29249210 */ /* 0x002fe20007f7e0ff */
[----:B0-----:R-:W-:Y:S01]  /*7e00*/  IMAD.WIDE.U32 R6, R37, UR6, R34 ;  /* 0x0000000625067c25 */ /* 0x001fe2000f8e0022 */
[----:B--2---:R-:W-:Y:S02]  /*7e10*/  @!P1 IADD3.X R26, R14, R32, R15, P4, P5 ;  /* 0x000000200e1a9210 */ /* 0x004fe400027ea40f */
[----:B------:R-:W-:Y:S02]  /*7e20*/  IADD3 R6, P4, R6, UR10, RZ ;  /* 0x0000000a06067c10 */ /* 0x000fe4000ff9e0ff */
[----:B---3--:R-:W-:-:S04]  /*7e30*/  LOP3.LUT R21, R21, 0xff, RZ, 0xc0, !PT ;  /* 0x000000ff15157812 */ /* 0x008fc800078ec0ff */
[----:B------:R-:W-:-:S05]  /*7e40*/  F2FP.F16.E4M3.UNPACK_B R21, R21 ;  /* 0x00000015ff15723e */ /* 0x000fca00020006ff */
[----:B------:R-:W-:-:S05]  /*7e50*/  HADD2.F32 R24, -RZ, R21.H0_H0 ;  /* 0x20000015ff187230 */ /* 0x000fca0000004100 */
[----:B------:R-:W-:Y:S01]  /*7e60*/  FMUL R21, R24, R13 ;  /* 0x0000000d18157220 */ /* 0x000fe20000400000 */
[----:B------:R-:W-:Y:S01]  /*7e70*/  IMAD.X R24, RZ, RZ, R25, P0 ;  /* 0x000000ffff187224 */ /* 0x000fe200000e0619 */
[----:B------:R-:W-:Y:S02]  /*7e80*/  ISETP.GE.AND P0, PT, R31, 0x101, PT ;  /* 0x000001011f00780c */ /* 0x000fe40003f06270 */
[----:B------:R-:W-:Y:S01]  /*7e90*/  FFMA R21, R182, R12, R21 ;  /* 0x0000000cb6157223 */ /* 0x000fe20000000015 */
[----:B------:R-:W-:Y:S01]  /*7ea0*/  IMAD R24, R24, UR6, RZ ;  /* 0x0000000618187c24 */ /* 0x000fe2000f8e02ff */
[----:B------:R-:W-:-:S03]  /*7eb0*/  ISETP.LT.OR P2, PT, R30, 0x1, !P0 ;  /* 0x000000011e00780c */ /* 0x000fc60004741670 */
[----:B------:R-:W-:Y:S01]  /*7ec0*/  IMAD R27, R37, UR7, R24 ;  /* 0x00000007251b7c24 */ /* 0x000fe2000f8e0218 */
[----:B------:R-:W-:Y:S01]  /*7ed0*/  F2FP.SATFINITE.E4M3.F32.PACK_AB_MERGE_C R39, RZ, R21, RZ ;  /* 0x00000015ff27723e */ /* 0x000fe200048070ff */
[----:B------:R-:W-:Y:S01]  /*7ee0*/  @!P1 IMAD.X R37, R26, 0x1, R43, P3 ;  /* 0x000000011a259824 */ /* 0x000fe200018e062b */
[----:B------:R-:W-:Y:S02]  /*7ef0*/  PRMT R21, RZ, 0x7610, R21 ;  /* 0x00007610ff157816 */ /* 0x000fe40000000015 */
[----:B------:R-:W-:Y:S02]  /*7f00*/  IADD3.X R7, R7, UR11, R27, P4, !PT ;  /* 0x0000000b07077c10 */ /* 0x000fe4000a7fe41b */
[----:B------:R0:W-:Y:S03]  /*7f10*/  @!P1 STG.E.U8 desc[UR20][R36.64+0x39], R39 ;  /* 0x0000392724009986 */ /* 0x0001e6000c101114 */
[----:B------:R-:W1:Y:S01]  /*7f20*/  @!P2 LDC.64 R26, c[0x0][0x5c0] ;  /* 0x00017000ff1aab82 */ /* 0x000e620000000a00 */
[----:B------:R-:W2:Y:S01]  /*7f30*/  @!P2 LDG.E.U8 R21, desc[UR20][R6.64] ;  /* 0x000000140615a981 */ /* 0x000ea2000c1e1100 */
[----:B------:R-:W-:-:S13]  /*7f40*/  ISETP.LT.OR P3, PT, R30, 0x2, !P0 ;  /* 0x000000021e00780c */ /* 0x000fda0004761670 */
[----:B0-----:R-:W0:Y:S01]  /*7f50*/  @!P3 LDC.64 R36, c[0x0][0x5c0] ;  /* 0x00017000ff24bb82 */ /* 0x001e220000000a00 */
[----:B-1----:R-:W-:-:S04]  /*7f60*/  @!P2 IADD3 R26, P1, P4, R28, R26, R19 ;  /* 0x0000001a1c1aa210 */ /* 0x002fc80007c3e013 */
[----:B------:R-:W-:Y:S02]  /*7f70*/  @!P2 IADD3.X R27, R32, R27, R16, P1, P4 ;  /* 0x0000001b201ba210 */ /* 0x000fe40000fe8410 */
        /* <DEDUP_REMOVED lines=13> */
[----:B------:R-:W-:Y:S01]  /*8050*/  IMAD.WIDE.U32 R34, R33, UR6, R34 ;  /* 0x0000000621227c25 */ /* 0x000fe2000f8e0022 */
[----:B------:R-:W-:Y:S02]  /*8060*/  @!P3 IADD3.X R37, R32, R37, R16, P4, P5 ;  /* 0x000000252025b210 */ /* 0x000fe400027ea410 */
[----:B------:R-:W-:Y:S01]  /*8070*/  ISETP.LT.OR P2, PT, R30, 0x1, !P1 ;  /* 0x000000011e00780c */ /* 0x000fe20004f41670 */
[----:B------:R-:W-:-:S04]  /*8080*/  IMAD R38, R25, UR6, RZ ;  /* 0x0000000619267c24 */ /* 0x000fc8000f8e02ff */
[----:B------:R-:W-:-:S08]  /*8090*/  IMAD R33, R33, UR7, R38 ;  /* 0x0000000721217c24 */ /* 0x000fd0000f8e0226 */
[----:B------:R-:W0:Y:S01]  /*80a0*/  @!P2 LDC.64 R40, c[0x0][0x5c0] ;  /* 0x00017000ff28ab82 */ /* 0x000e220000000a00 */
[----:B--2---:R-:W-:-:S04]  /*80b0*/  LOP3.LUT R21, R21, 0xff, RZ, 0xc0, !PT ;  /* 0x000000ff15157812 */ /* 0x004fc800078ec0ff */
[----:B------:R-:W-:-:S05]  /*80c0*/  F2FP.F16.E4M3.UNPACK_B R21, R21 ;  /* 0x00000015ff15723e */ /* 0x000fca00020006ff */
[----:B------:R-:W-:-:S05]  /*80d0*/  HADD2.F32 R24, -RZ, R21.H0_H0 ;  /* 0x20000015ff187230 */ /* 0x000fca0000004100 */
[----:B------:R-:W-:Y:S01]  /*80e0*/  FMUL R21, R24, R13 ;  /* 0x0000000d18157220 */ /* 0x000fe20000400000 */
[----:B------:R-:W-:-:S03]  /*80f0*/  IADD3 R24, P4, R34, UR10, RZ ;  /* 0x0000000a22187c10 */ /* 0x000fc6000ff9e0ff */
[----:B------:R-:W-:Y:S01]  /*8100*/  FFMA R21, R180, R12, R21 ;  /* 0x0000000cb4157223 */ /* 0x000fe20000000015 */
[----:B------:R-:W-:-:S04]  /*8110*/  IADD3.X R25, R35, UR11, R33, P4, !PT ;  /* 0x0000000b23197c10 */ /* 0x000fc8000a7fe421 */
[----:B------:R-:W-:Y:S02]  /*8120*/  F2FP.SATFINITE.E4M3.F32.PACK_AB_MERGE_C R31, RZ, R21, RZ ;  /* 0x00000015ff1f723e */ /* 0x000fe400048070ff */
[----:B------:R-:W-:-:S03]  /*8130*/  PRMT R21, RZ, 0x7610, R21 ;  /* 0x00007610ff157816 */ /* 0x000fc60000000015 */
[----:B------:R2:W-:Y:S04]  /*8140*/  @!P3 STG.E.U8 desc[UR20][R36.64+0x1], R31 ;  /* 0x0000011f2400b986 */ /* 0x0005e8000c101114 */
[----:B------:R-:W3:Y:S01]  /*8150*/  @!P2 LDG.E.U8 R21, desc[UR20][R24.64] ;  /* 0x000000141815a981 */ /* 0x000ee2000c1e1100 */
[----:B-1----:R-:W-:Y:S02]  /*8160*/  @!P2 IADD3 R27, P4, P5, R19, R28, R18 ;  /* 0x0000001c131ba210 */ /* 0x002fe40007d9e012 */
[----:B------:R-:W-:Y:S02]  /*8170*/  ISETP.LT.OR P3, PT, R30, 0x2, !P1 ;  /* 0x000000021e00780c */ /* 0x000fe40004f61670 */
[----:B------:R-:W-:Y:S02]  /*8180*/  @!P2 IADD3.X R38, R16, R32, R15, P4, P5 ;  /* 0x000000201026a210 */ /* 0x000fe400027ea40f */
[----:B---3--:R-:W-:-:S04]  /*8190*/  LOP3.LUT R21, R21, 0xff, RZ, 0xc0, !PT ;  /* 0x000000ff15157812 */ /* 0x008fc800078ec0ff */
[----:B------:R-:W-:-:S05]  /*81a0*/  F2FP.F16.E4M3.UNPACK_B R21, R21 ;  /* 0x00000015ff15723e */ /* 0x000fca00020006ff */
[----:B------:R-:W-:Y:S01]  /*81b0*/  HADD2.F32 R26, -RZ, R21.H0_H0 ;  /* 0x20000015ff1a7230 */ /* 0x000fe20000004100 */
[----:B------:R-:W-:-:S04]  /*81c0*/  PRMT R21, RZ, 0x7610, R21 ;  /* 0x00007610ff157816 */ /* 0x000fc80000000015 */
[----:B------:R-:W-:Y:S01]  /*81d0*/  FMUL R34, R26, R13 ;  /* 0x0000000d1a227220 */ /* 0x000fe20000400000 */
[----:B0-----:R-:W-:-:S03]  /*81e0*/  @!P2 IADD3 R26, P4, R27, R40, RZ ;  /* 0x000000281b1aa210 */ /* 0x001fc60007f9e0ff */
[----:B------:R-:W-:Y:S02]  /*81f0*/  FFMA R34, R181, R12, R34 ;  /* 0x0000000cb5227223 */ /* 0x000fe40000000022 */
[----:B------:R-:W-:Y:S02]  /*8200*/  @!P2 IMAD.X R27, R38, 0x1, R41, P4 ;  /* 0x00000001261ba824 */ /* 0x000fe400020e0629 */
[----:B------:R-:W0:Y:S01]  /*8210*/  @!P3 LDC.64 R38, c[0x0][0x5c0] ;  /* 0x00017000ff26bb82 */ /* 0x000e220000000a00 */
[----:B--2---:R-:W-:-:S05]  /*8220*/  F2FP.SATFINITE.E4M3.F32.PACK_AB_MERGE_C R31, RZ, R34, RZ ;  /* 0x00000022ff1f723e */ /* 0x004fca00048070ff */
[----:B------:R1:W-:Y:S04]  /*8230*/  @!P2 STG.E.U8 desc[UR20][R26.64], R31 ;  /* 0x0000001f1a00a986 */ /* 0x0003e8000c101114 */
[----:B------:R-:W2:Y:S01]  /*8240*/  @!P3 LDG.E.U8 R21, desc[UR20][R24.64+0x1] ;  /* 0x000001141815b981 */ /* 0x000ea2000c1e1100 */
[----:B------:R-:W-:Y:S02]  /*8250*/  @!P3 IADD3 R35, P4, P5, R19, R28, R18 ;  /* 0x0000001c1323b210 */ /* 0x000fe40007d9e012 */
[----:B------:R-:W-:Y:S02]  /*8260*/  ISETP.LT.OR P2, PT, R30, 0x9, !P0 ;  /* 0x000000091e00780c */ /* 0x000fe40004741670 */
[----:B------:R-:W-:Y:S02]  /*8270*/  @!P3 IADD3.X R36, R16, R32, R15, P4, P5 ;  /* 0x000000201024b210 */ /* 0x000fe400027ea40f */
[----:B--2---:R-:W-:-:S04]  /*8280*/  LOP3.LUT R21, R21, 0xff, RZ, 0xc0, !PT ;  /* 0x000000ff15157812 */ /* 0x004fc800078ec0ff */
[----:B------:R-:W-:-:S05]  /*8290*/  F2FP.F16.E4M3.UNPACK_B R21, R21 ;  /* 0x00000015ff15723e */ /* 0x000fca00020006ff */
[----:B------:R-:W-:-:S05]  /*82a0*/  HADD2.F32 R34, -RZ, R21.H0_H0 ;  /* 0x20000015ff227230 */ /* 0x000fca0000004100 */
[----:B------:R-:W-:Y:S01]  /*82b0*/  FMUL R21, R34, R13 ;  /* 0x0000000d22157220 */ /* 0x000fe20000400000 */
[----:B0-----:R-:W-:-:S03]  /*82c0*/  @!P3 IADD3 R34, P4, R35, R38, RZ ;  /* 0x000000262322b210 */ /* 0x001fc60007f9e0ff */
[----:B------:R-:W-:Y:S02]  /*82d0*/  FFMA R21, R176, R12, R21 ;  /* 0x0000000cb0157223 */ /* 0x000fe40000000015 */
[----:B------:R-:W-:Y:S02]  /*82e0*/  @!P3 IMAD.X R35, R36, 0x1, R39, P4 ;  /* 0x000000012423b824 */ /* 0x000fe400020e0627 */
[----:B------:R-:W0:Y:S01]  /*82f0*/  @!P2 LDC.64 R38, c[0x0][0x5c0] ;  /* 0x00017000ff26ab82 */ /* 0x000e220000000a00 */
[----:B-1----:R-:W-:Y:S02]  /*8300*/  F2FP.SATFINITE.E4M3.F32.PACK_AB_MERGE_C R31, RZ, R21, RZ ;  /* 0x00000015ff1f723e */ /* 0x002fe400048070ff */
[----:B------:R-:W-:-:S03]  /*8310*/  PRMT R21, RZ, 0x7610, R21 ;  /* 0x00007610ff157816 */ /* 0x000fc60000000015 */
[----:B------:R1:W-:Y:S04]  /*8320*/  @!P3 STG.E.U8 desc[UR20][R34.64+0x1], R31 ;  /* 0x0000011f2200b986 */ /* 0x0003e8000c101114 */
[----:B------:R-:W2:Y:S01]  /*8330*/  @!P2 LDG.E.U8 R21, desc[UR20][R6.64+0x8] ;  /* 0x000008140615a981 */ /* 0x000ea2000c1e1100 */
[----:B------:R-:W-:Y:S02]  /*8340*/  ISETP.LT.OR P3, PT, R30, 0xa, !P0 ;  /* 0x0000000a1e00780c */ /* 0x000fe40004761670 */
[----:B--2---:R-:W-:-:S04]  /*8350*/  LOP3.LUT R21, R21, 0xff, RZ, 0xc0, !PT ;  /* 0x000000ff15157812 */ /* 0x004fc800078ec0ff */
[----:B------:R-:W-:-:S05]  /*8360*/  F2FP.F16.E4M3.UNPACK_B R21, R21 ;  /* 0x00000015ff15723e */ /* 0x000fca00020006ff */
[----:B------:R-:W-:Y:S01]  /*8370*/  HADD2.F32 R26, -RZ, R21.H0_H0 ;  /* 0x20000015ff1a7230 */ /* 0x000fe20000004100 */
[----:B------:R-:W-:-:S04]  /*8380*/  PRMT R21, RZ, 0x7610, R21 ;  /* 0x00007610ff157816 */ /* 0x000fc80000000015 */
[----:B------:R-:W-:Y:S01]  /*8390*/  FMUL R36, R26, R13 ;  /* 0x0000000d1a247220 */ /* 0x000fe20000400000 */
[----:B0-----:R-:W-:-:S03]  /*83a0*/  @!P2 IADD3 R26, P4, P5, R28, R38, R19 ;  /* 0x000000261c1aa210 */ /* 0x001fc60007d9e013 */
[----:B------:R-:W-:Y:S01]  /*83b0*/  FFMA R36, R177, R12, R36 ;  /* 0x0000000cb1247223 */ /* 0x000fe20000000024 */
[----:B------:R-:W-:-:S04]  /*83c0*/  @!P2 IADD3.X R27, R32, R39, R16, P4, P5 ;  /* 0x00000027201ba210 */ /* 0x000fc800027ea410 */
[----:B-1----:R-:W-:Y:S02]  /*83d0*/  F2FP.SATFINITE.E4M3.F32.PACK_AB_MERGE_C R31, RZ, R36, RZ ;  /* 0x00000024ff1f723e */ /* 0x002fe400048070ff */
[----:B------:R-:W0:Y:S03]  /*83e0*/  @!P3 LDC.64 R36, c[0x0][0x5c0] ;  /* 0x00017000ff24bb82 */ /* 0x000e260000000a00 */
[----:B------:R1:W-:Y:S04]  /*83f0*/  @!P2 STG.E.U8 desc[UR20][R26.64+0x8], R31 ;  /* 0x0000081f1a00a986 */ /* 0x0003e8000c101114 */
[----:B------:R-:W2:Y:S01]  /*8400*/  @!P3 LDG.E.U8 R21, desc[UR20][R6.64+0x9] ;  /* 0x000009140615b981 */ /* 0x000ea2000c1e1100 */
[----:B------:R-:W-:-:S13]  /*8410*/  ISETP.LT.OR P2, PT, R30, 0x9, !P1 ;  /* 0x000000091e00780c */ /* 0x000fda0004f41670 */
[----:B------:R-:W3:Y:S01]  /*8420*/  @!P2 LDC.64 R40, c[0x0][0x5c0] ;  /* 0x00017000ff28ab82 */ /* 0x000ee20000000a00 */
[----:B--2---:R-:W-:-:S04]  /*8430*/  LOP3.LUT R21, R21, 0xff, RZ, 0xc0, !PT ;  /* 0x000000ff15157812 */ /* 0x004fc800078ec0ff */
[----:B------:R-:W-:-:S05]  /*8440*/  F2FP.F16.E4M3.UNPACK_B R21, R21 ;  /* 0x00000015ff15723e */ /* 0x000fca00020006ff */
[----:B------:R-:W-:-:S05]  /*8450*/  HADD2.F32 R34, -RZ, R21.H0_H0 ;  /* 0x20000015ff227230 */ /* 0x000fca0000004100 */
[----:B------:R-:W-:Y:S01]  /*8460*/  FMUL R21, R34, R13 ;  /* 0x0000000d22157220 */ /* 0x000fe20000400000 */
[----:B0-----:R-:W-:-:S03]  /*8470*/  @!P3 IADD3 R34, P4, P5, R28, R36, R19 ;  /* 0x000000241c22b210 */ /* 0x001fc60007d9e013 */
[----:B------:R-:W-:Y:S01]  /*8480*/  FFMA R21, R172, R12, R21 ;  /* 0x0000000cac157223 */ /* 0x000fe20000000015 */
[----:B------:R-:W-:-:S04]  /*8490*/  @!P3 IADD3.X R35, R32, R37, R16, P4, P5 ;  /* 0x000000252023b210 */ /* 0x000fc800027ea410 */
[----:B-1----:R-:W-:Y:S02]  /*84a0*/  F2FP.SATFINITE.E4M3.F32.PACK_AB_MERGE_C R31, RZ, R21, RZ ;  /* 0x00000015ff1f723e */ /* 0x002fe400048070ff */
[----:B------:R-:W-:-:S03]  /*84b0*/  PRMT R21, RZ, 0x7610, R21 ;  /* 0x00007610ff157816 */ /* 0x000fc60000000015 */
[----:B------:R0:W-:Y:S04]  /*84c0*/  @!P3 STG.E.U8 desc[UR20][R34.64+0x9], R31 ;  /* 0x0000091f2200b986 */ /* 0x0001e8000c101114 */
[----:B------:R-:W2:Y:S01]  /*84d0*/  @!P2 LDG.E.U8 R21, desc[UR20][R24.64+0x8] ;  /* 0x000008141815a981 */ /* 0x000ea2000c1e1100 */
[----:B------:R-:W-:Y:S02]  /*84e0*/  @!P2 IADD3 R27, P4, P5, R19, R28, R18 ;  /* 0x0000001c131ba210 */ /* 0x000fe40007d9e012 */
[----:B------:R-:W-:Y:S02]  /*84f0*/  ISETP.LT.OR P3, PT, R30, 0xa, !P1 ;  /* 0x0000000a1e00780c */ /* 0x000fe40004f61670 */
[----:B------:R-:W-:Y:S02]  /*8500*/  @!P2 IADD3.X R38, R16, R32, R15, P4, P5 ;  /* 0x000000201026a210 */ /* 0x000fe400027ea40f */
[----:B--2---:R-:W-:-:S04]  /*8510*/  LOP3.LUT R21, R21, 0xff, RZ, 0xc0, !PT ;  /* 0x000000ff15157812 */ /* 0x004fc800078ec0ff */
[----:B------:R-:W-:-:S05]  /*8520*/  F2FP.F16.E4M3.UNPACK_B R21, R21 ;  /* 0x00000015ff15723e */ /* 0x000fca00020006ff */
[----:B------:R-:W-:Y:S01]  /*8530*/  HADD2.F32 R26, -RZ, R21.H0_H0 ;  /* 0x20000015ff1a7230 */ /* 0x000fe20000004100 */
[----:B------:R-:W-:-:S04]  /*8540*/  PRMT R21, RZ, 0x7610, R21 ;  /* 0x00007610ff157816 */ /* 0x000fc80000000015 */
[----:B------:R-:W-:Y:S01]  /*8550*/  FMUL R36, R26, R13 ;  /* 0x0000000d1a247220 */ /* 0x000fe20000400000 */
[----:B---3--:R-:W-:-:S03]  /*8560*/  @!P2 IADD3 R26, P4, R27, R40, RZ ;  /* 0x000000281b1aa210 */ /* 0x008fc60007f9e0ff */
[----:B------:R-:W-:Y:S02]  /*8570*/  FFMA R36, R175, R12, R36 ;  /* 0x0000000caf247223 */ /* 0x000fe40000000024 */
[----:B------:R-:W-:Y:S02]  /*8580*/  @!P2 IMAD.X R27, R38, 0x1, R41, P4 ;  /* 0x00000001261ba824 */ /* 0x000fe400020e0629 */
[----:B------:R-:W1:Y:S01]  /*8590*/  @!P3 LDC.64 R38, c[0x0][0x5c0] ;  /* 0x00017000ff26bb82 */ /* 0x000e620000000a00 */
[----:B0-----:R-:W-:-:S05]  /*85a0*/  F2FP.SATFINITE.E4M3.F32.PACK_AB_MERGE_C R31, RZ, R36, RZ ;  /* 0x00000024ff1f723e */ /* 0x001fca00048070ff */
        /* <DEDUP_REMOVED lines=9> */
[----:B-1----:R-:W-:-:S03]  /*8640*/  @!P3 IADD3 R34, P4, R35, R38, RZ ;  /* 0x000000262322b210 */ /* 0x002fc60007f9e0ff */
[----:B------:R-:W-:Y:S02]  /*8650*/  FFMA R21, R166, R12, R21 ;  /* 0x0000000ca6157223 */ /* 0x000fe40000000015 */
[----:B------:R-:W-:Y:S02]  /*8660*/  @!P3 IMAD.X R35, R36, 0x1, R39, P4 ;  /* 0x000000012423b824 */ /* 0x000fe400020e0627 */
[----:B------:R-:W1:Y:S01]  /*8670*/  @!P2 LDC.64 R38, c[0x0][0x5c0] ;  /* 0x00017000ff26ab82 */ /* 0x000e620000000a00 */
[----:B0-----:R-:W-:Y:S02]  /*8680*/  F2FP.SATFINITE.E4M3.F32.PACK_AB_MERGE_C R31, RZ, R21, RZ ;  /* 0x00000015ff1f723e */ /* 0x001fe400048070ff */
        /* <DEDUP_REMOVED lines=9> */
[----:B-1----:R-:W-:-:S03]  /*8720*/  @!P2 IADD3 R26, P4, P5, R28, R38, R19 ;  /* 0x000000261c1aa210 */ /* 0x002fc60007d9e013 */
[----:B------:R-:W-:Y:S01]  /*8730*/  FFMA R36, R171, R12, R36 ;  /* 0x0000000cab247223 */ /* 0x000fe20000000024 */
[----:B------:R-:W-:-:S04]  /*8740*/  @!P2 IADD3.X R27, R32, R39, R16, P4, P5 ;  /* 0x00000027201ba210 */ /* 0x000fc800027ea410 */
[----:B0-----:R-:W-:Y:S02]  /*8750*/  F2FP.SATFINITE.E4M3.F32.PACK_AB_MERGE_C R31, RZ, R36, RZ ;  /* 0x00000024ff1f723e */ /* 0x001fe400048070ff */
        /* <DEDUP_REMOVED lines=268> */
[----:B------:R-:W-:Y:S04]  /*9820*/  @!P3 STG.E.U8 desc[UR20][R34.64+0x31], R31 ;  /* 0x0000311f2200b986 */ /* 0x000fe8000c101114 */
        /* <DEDUP_REMOVED lines=10> */
[----:B------:R-:W-:Y:S02]  /*98d0*/  F2FP.SATFINITE.E4M3.F32.PACK_AB_MERGE_C R23, RZ, R36, RZ ;  /* 0x00000024ff17723e */ /* 0x000fe400048070ff */
[----:B------:R-:W0:Y:S03]  /*98e0*/  @!P0 LDC.64 R36, c[0x0][0x5c0] ;  /* 0x00017000ff248b82 */ /* 0x000e260000000a00 */
[----:B------:R1:W-:Y:S04]  /*98f0*/  @!P2 STG.E.U8 desc[UR20][R26.64+0x38], R23 ;  /* 0x000038171a00a986 */ /* 0x0003e8000c101114 */
[----:B------:R2:W3:Y:S01]  /*9900*/  @!P0 LDG.E.U8 R21, desc[UR20][R6.64+0x39] ;  /* 0x0000391406158981 */ /* 0x0004e2000c1e1100 */
[----:B------:R-:W-:-:S02]  /*9910*/  ISETP.LT.OR P2, PT, R30, 0x39, !P1 ;  /* 0x000000391e00780c */ /* 0x000fc40004f41670 */
[----:B--2---:R-:W-:-:S11]  /*9920*/  PRMT R6, RZ, 0x7610, R6 ;  /* 0x00007610ff067816 */ /* 0x004fd60000000006 */
[----:B-1----:R-:W1:Y:S01]  /*9930*/  @!P2 LDC.64 R26, c[0x0][0x5c0] ;  /* 0x00017000ff1aab82 */ /* 0x002e620000000a00 */
[----:B---3--:R-:W-:-:S04]  /*9940*/  LOP3.LUT R21, R21, 0xff, RZ, 0xc0, !PT ;  /* 0x000000ff15157812 */ /* 0x008fc800078ec0ff */
        /* <DEDUP_REMOVED lines=9> */
[----:B------:R-:W-:Y:S01]  /*99e0*/  @!P2 IADD3 R7, P0, P3, R19, R28, R18 ;  /* 0x0000001c1307a210 */ /* 0x000fe20007b1e012 */
[----:B------:R-:W-:Y:S01]  /*99f0*/  BSSY B1, `(.L_x_37) ;  /* 0x000000f000017945 */ /* 0x000fe20003800000 */
[----:B------:R-:W-:Y:S02]  /*9a00*/  ISETP.LT.OR P1, PT, R30, 0x3a, !P1 ;  /* 0x0000003a1e00780c */ /* 0x000fe40004f21670 */
[----:B0-----:R-:W-:Y:S02]  /*9a10*/  PRMT R21, RZ, 0x7610, R21 ;  /* 0x00007610ff157816 */ /* 0x001fe40000000015 */
[----:B--2---:R-:W-:-:S04]  /*9a20*/  LOP3.LUT R6, R6, 0xff, RZ, 0xc0, !PT ;  /* 0x000000ff06067812 */ /* 0x004fc800078ec0ff */
[----:B------:R-:W-:-:S05]  /*9a30*/  F2FP.F16.E4M3.UNPACK_B R6, R6 ;  /* 0x00000006ff06723e */ /* 0x000fca00020006ff */
[----:B------:R-:W-:-:S05]  /*9a40*/  HADD2.F32 R6, -RZ, R6.H0_H0 ;  /* 0x20000006ff067230 */ /* 0x000fca0000004100 */
[----:B------:R-:W-:Y:S01]  /*9a50*/  FMUL R22, R6, R13 ;  /* 0x0000000d06167220 */ /* 0x000fe20000400000 */
[----:B-1----:R-:W-:Y:S02]  /*9a60*/  @!P2 IADD3 R6, P4, R7, R26, RZ ;  /* 0x0000001a0706a210 */ /* 0x002fe40007f9e0ff */
[----:B------:R-:W-:Y:S01]  /*9a70*/  @!P2 IADD3.X R26, R16, R32, R15, P0, P3 ;  /* 0x00000020101aa210 */ /* 0x000fe200007e640f */
[----:B------:R-:W-:-:S04]  /*9a80*/  FFMA R22, R121, R12, R22 ;  /* 0x0000000c79167223 */ /* 0x000fc80000000016 */
[----:B------:R-:W-:Y:S01]  /*9a90*/  @!P2 IMAD.X R7, R26, 0x1, R27, P4 ;  /* 0x000000011a07a824 */ /* 0x000fe200020e061b */
[----:B------:R-:W-:-:S05]  /*9aa0*/  F2FP.SATFINITE.E4M3.F32.PACK_AB_MERGE_C R23, RZ, R22, RZ ;  /* 0x00000016ff17723e */ /* 0x000fca00048070ff */
[----:B------:R0:W-:Y:S01]  /*9ab0*/  @!P2 STG.E.U8 desc[UR20][R6.64+0x38], R23 ;  /* 0x000038170600a986 */ /* 0x0001e2000c101114 */
[----:B------:R-:W-:Y:S05]  /*9ac0*/  @P1 BRA `(.L_x_38) ;  /* 0x0000000000041947 */ /* 0x000fea0003800000 */
[----:B------:R1:W5:Y:S02]  /*9ad0*/  LDG.E.U8 R21, desc[UR20][R24.64+0x39] ;  /* 0x0000391418157981 */ /* 0x000364000c1e1100 */
.L_x_38:
[----:B------:R-:W-:Y:S05]  /*9ae0*/  BSYNC B1 ;  /* 0x0000000000017941 */ /* 0x000fea0003800000 */
.L_x_37:
[----:B------:R-:W-:Y:S05]  /*9af0*/  @P1 BRA `(.L_x_39) ;  /* 0x0000003c00401947 */ /* 0x000fea0003800000 */
[----:B-----5:R-:W-:Y:S01]  /*9b00*/  LOP3.LUT R21, R21, 0xff, RZ, 0xc0, !PT ;  /* 0x000000ff15157812 */ /* 0x020fe200078ec0ff */
[----:B------:R-:W-:Y:S01]  /*9b10*/  ULDC.64 UR6, c[0x0][0x5c0] ;  /* 0x0001700000067ab9 */ /* 0x000fe20000000a00 */
[----:B------:R-:W-:Y:S02]  /*9b20*/  IADD3 R28, P0, P1, R19, R28, R18 ;  /* 0x0000001c131c7210 */ /* 0x000fe4000791e012 */
[----:B------:R-:W-:Y:S02]  /*9b30*/  F2FP.F16.E4M3.UNPACK_B R21, R21 ;  /* 0x00000015ff15723e */ /* 0x000fe400020006ff */
[----:B------:R-:W-:-:S03]  /*9b40*/  IADD3.X R32, R16, R32, R15, P0, P1 ;  /* 0x0000002010207210 */ /* 0x000fc600007e240f */
[----:B0-----:R-:W-:-:S05]  /*9b50*/  HADD2.F32 R6, -RZ, R21.H0_H0 ;  /* 0x20000015ff067230 */ /* 0x001fca0000004100 */
[----:B------:R-:W-:Y:S01]  /*9b60*/  FMUL R7, R6, R13 ;  /* 0x0000000d06077220 */ /* 0x000fe20000400000 */
[----:B------:R-:W-:-:S03]  /*9b70*/  IADD3 R6, P0, R28, UR6, RZ ;  /* 0x000000061c067c10 */ /* 0x000fc6000ff1e0ff */
[----:B------:R-:W-:Y:S01]  /*9b80*/  FFMA R120, R120, R12, R7 ;  /* 0x0000000c78787223 */ /* 0x000fe20000000007 */
[----:B------:R-:W-:-:S04]  /*9b90*/  IADD3.X R7, R32, UR7, RZ, P0, !PT ;  /* 0x0000000720077c10 */ /* 0x000fc800087fe4ff */
[----:B------:R-:W-:-:S05]  /*9ba0*/  F2FP.SATFINITE.E4M3.F32.PACK_AB_MERGE_C R21, RZ, R120, RZ ;  /* 0x00000078ff15723e */ /* 0x000fca00048070ff */
[----:B------:R3:W-:Y:S01]  /*9bb0*/  STG.E.U8 desc[UR20][R6.64+0x39], R21 ;  /* 0x0000391506007986 */ /* 0x0007e2000c101114 */
[----:B------:R-:W-:Y:S05]  /*9bc0*/  BRA `(.L_x_39) ;  /* 0x0000003c000c7947 */ /* 0x000fea0003800000 */
.L_x_36:
[----:B------:R-:W-:Y:S01]  /*9bd0*/  ISETP.GE.AND P0, PT, R31, 0x9, PT ;  /* 0x000000091f00780c */ /* 0x000fe20003f06270 */
[----:B------:R0:W-:Y:S01]  /*9be0*/  STL.64 [R1+0x40], R158 ;  /* 0x0000409e01007387 */ /* 0x0001e20000100a00 */
[----:B------:R-:W-:Y:S01]  /*9bf0*/  LOP3.LUT R11, R11, 0xffffefff, RZ, 0xc0, !PT ;  /* 0xffffefff0b0b7812 */ /* 0x000fe200078ec0ff */
[-C--:B--2---:R-:W-:Y:S01]  /*9c00*/  FMUL R137, R137, R12.reuse ;  /* 0x0000000c89897220 */ /* 0x084fe20000400000 */
[C---:B------:R-:W-:Y:S01]  /*9c10*/  ISETP.LT.OR P4, PT, R30.reuse, 0x1, !P0 ;  /* 0x000000011e00780c */ /* 0x040fe20004781670 */
[----:B------:R1:W-:Y:S01]  /*9c20*/  STL.64 [R1+0x38], R154 ;  /* 0x0000389a01007387 */ /* 0x0003e20000100a00 */
[----:B------:R-:W-:Y:S01]  /*9c30*/  ISETP.LT.OR P3, PT, R30, 0x2, !P0 ;  /* 0x000000021e00780c */ /* 0x000fe20004761670 */
[-C--:B------:R-:W-:Y:S01]  /*9c40*/  FMUL R128, R128, R12.reuse ;  /* 0x0000000c80807220 */ /* 0x080fe20000400000 */
[C---:B------:R-:W-:Y:S01]  /*9c50*/  ISETP.LT.OR P1, PT, R30.reuse, 0x9, !P0 ;  /* 0x000000091e00780c */ /* 0x040fe20004721670 */
[----:B------:R2:W-:Y:S01]  /*9c60*/  STL.64 [R1+0x30], R150 ;  /* 0x0000309601007387 */ /* 0x0005e20000100a00 */
[----:B------:R-:W-:Y:S01]  /*9c70*/  ISETP.LT.OR P6, PT, R30, 0xa, !P0 ;  /* 0x0000000a1e00780c */ /* 0x000fe200047c1670 */
[-C--:B------:R-:W-:Y:S01]  /*9c80*/  FMUL R123, R123, R12.reuse ;  /* 0x0000000c7b7b7220 */ /* 0x080fe20000400000 */
[----:B------:R-:W-:Y:S01]  /*9c90*/  LOP3.LUT R29, R29, 0xfffffffd, RZ, 0xc0, !PT ;  /* 0xfffffffd1d1d7812 */ /* 0x000fe200078ec0ff */
[----:B------:R3:W-:Y:S01]  /*9ca0*/  STL.64 [R1+0x28], R134 ;  /* 0x0000288601007387 */ /* 0x0007e20000100a00 */
[----:B------:R-:W-:Y:S01]  /*9cb0*/  LOP3.LUT R33, R33, 0xfffffdff, RZ, 0xc0, !PT ;  /* 0xfffffdff21217812 */ /* 0x000fe200078ec0ff */
[----:B------:R-:W-:Y:S01]  /*9cc0*/  FMUL R103, R204, R12 ;  /* 0x0000000ccc677220 */ /* 0x000fe20000400000 */
[----:B------:R-:W-:Y:S01]  /*9cd0*/  F2FP.SATFINITE.E4M3.F32.PACK_AB_MERGE_C R137, RZ, R137, RZ ;  /* 0x00000089ff89723e */ /* 0x000fe200048070ff */
[----:B------:R-:W4:Y:S01]  /*9ce0*/  @!P4 LDC.64 R6, c[0x0][0x5c0] ;  /* 0x00017000ff06cb82 */ /* 0x000f220000000a00 */
[----:B------:R-:W-:Y:S01]  /*9cf0*/  @P4 LOP3.LUT R11, R11, 0x1000, RZ, 0xfc, !PT ;  /* 0x000010000b0b4812 */ /* 0x000fe200078efcff */
[----:B------:R3:W-:Y:S01]  /*9d00*/  STL.64 [R1+0x20], R22 ;  /* 0x0000201601007387 */ /* 0x0007e20000100a00 */
[----:B------:R-:W-:Y:S01]  /*9d10*/  F2FP.SATFINITE.E4M3.F32.PACK_AB_MERGE_C R128, RZ, R128, RZ ;  /* 0x00000080ff80723e */ /* 0x000fe200048070ff */
[-C--:B------:R-:W-:Y:S01]  /*9d20*/  FMUL R143, R143, R12.reuse ;  /* 0x0000000c8f8f7220 */ /* 0x080fe20000400000 */
[----:B------:R-:W-:Y:S01]  /*9d30*/  LOP3.LUT R11, R11, 0xfffffffb, RZ, 0xc0, !PT ;  /* 0xfffffffb0b0b7812 */ /* 0x000fe200078ec0ff */
[----:B------:R3:W-:Y:S01]  /*9d40*/  STL.64 [R1+0x18], R120 ;  /* 0x0000187801007387 */ /* 0x0007e20000100a00 */
[----:B------:R-:W-:Y:S01]  /*9d50*/  @P6 LOP3.LUT R29, R29, 0x2, RZ, 0xfc, !PT ;  /* 0x000000021d1d6812 */ /* 0x000fe200078efcff */
[----:B------:R-:W0:Y:S01]  /*9d60*/  @!P3 LDC.64 R24, c[0x0][0x5c0] ;  /* 0x00017000ff18bb82 */ /* 0x000e220000000a00 */
[----:B------:R-:W-:Y:S01]  /*9d70*/  F2FP.SATFINITE.E4M3.F32.PACK_AB_MERGE_C R123, RZ, R123, RZ ;  /* 0x0000007bff7b723e */ /* 0x000fe200048070ff */
[----:B------:R3:W-:Y:S01]  /*9d80*/  STL.64 [R1+0x10], R8 ;  /* 0x0000100801007387 */ /* 0x0007e20000100a00 */
[----:B------:R-:W-:Y:S01]  /*9d90*/  LOP3.LUT R29, R29, 0xffffffef, RZ, 0xc0, !PT ;  /* 0xffffffef1d1d7812 */ /* 0x000fe200078ec0ff */
[----:B------:R-:W-:Y:S01]  /*9da0*/  FMUL R202, R202, R12 ;  /* 0x0000000ccaca7220 */ /* 0x000fe20000400000 */
[----:B------:R-:W-:Y:S01]  /*9db0*/  F2FP.SATFINITE.E4M3.F32.PACK_AB_MERGE_C R103, RZ, R103, RZ ;  /* 0x00000067ff67723e */ /* 0x000fe200048070ff */
[----:B------:R3:W-:Y:S01]  /*9dc0*/  STL.64 [R1+0x8], R4 ;  /* 0x0000080401007387 */ /* 0x0007e20000100a00 */
[----:B------:R-:W-:Y:S01]  /*9dd0*/  F2FP.SATFINITE.E4M3.F32.PACK_AB_MERGE_C R143, RZ, R143, RZ ;  /* 0x0000008fff8f723e */ /* 0x000fe200048070ff */
[----:B------:R-:W1:Y:S01]  /*9de0*/  @!P1 LDC.64 R26, c[0x0][0x5c0] ;  /* 0x00017000ff1a9b82 */ /* 0x000e620000000a00 */
[----:B------:R-:W-:Y:S01]  /*9df0*/  F2FP.SATFINITE.E4M3.F32.PACK_AB_MERGE_C R202, RZ, R202, RZ ;  /* 0x000000caffca723e */ /* 0x000fe200048070ff */
[----:B------:R3:W-:Y:S01]  /*9e00*/  STL.64 [R1], R2 ;  /* 0x0000000201007387 */ /* 0x0007e20000100a00 */
[-C--:B------:R-:W-:Y:S01]  /*9e10*/  FMUL R201, R201, R12.reuse ;  /* 0x0000000cc9c97220 */ /* 0x080fe20000400000 */
[-C--:B------:R-:W-:Y:S01]  /*9e20*/  FMUL R111, R186, R12.reuse ;  /* 0x0000000cba6f7220 */ /* 0x080fe20000400000 */
[-C--:B------:R-:W-:Y:S01]  /*9e30*/  FMUL R195, R195, R12.reuse ;  /* 0x0000000cc3c37220 */ /* 0x080fe20000400000 */
[-C--:B------:R-:W-:Y:S01]  /*9e40*/  FMUL R184, R184, R12.reuse ;  /* 0x0000000cb8b87220 */ /* 0x080fe20000400000 */
[----:B------:R-:W-:Y:S01]  /*9e50*/  FMUL R168, R168, R12 ;  /* 0x0000000ca8a87220 */ /* 0x000fe20000400000 */
[----:B----4-:R-:W-:Y:S01]  /*9e60*/  @!P4 IADD3 R98, P2, P5, R28, R6, R18 ;  /* 0x000000061c62c210 */ /* 0x010fe20007d5e012 */
[-C--:B------:R-:W-:Y:S01]  /*9e70*/  FMUL R173, R173, R12.reuse ;  /* 0x0000000cadad7220 */ /* 0x080fe20000400000 */
[----:B------:R-:W-:Y:S01]  /*9e80*/  F2FP.SATFINITE.E4M3.F32.PACK_AB_MERGE_C R201, RZ, R201, RZ ;  /* 0x000000c9ffc9723e */ /* 0x000fe200048070ff */
[----:B------:R-:W-:Y:S01]  /*9e90*/  FMUL R164, R164, R12 ;  /* 0x0000000ca4a47220 */ /* 0x000fe20000400000 */
[----:B------:R-:W-:-:S02]  /*9ea0*/  @!P4 IADD3.X R99, R32, R7, R15, P2, P5 ;  /* 0x000000072063c210 */ /* 0x000fc400017ea40f */
[----:B------:R-:W4:Y:S01]  /*9eb0*/  @!P6 LDC.64 R6, c[0x0][0x5c0] ;  /* 0x00017000ff06eb82 */ /* 0x000f220000000a00 */
[----:B------:R-:W-:Y:S02]  /*9ec0*/  ISETP.LT.OR P4, PT, R30, 0x11, !P0 ;  /* 0x000000111e00780c */ /* 0x000fe40004781670 */
[--C-:B0-----:R-:W-:Y:S02]  /*9ed0*/  @!P3 IADD3 R100, P2, P5, R28, R24, R18.reuse ;  /* 0x000000181c64b210 */ /* 0x101fe40007d5e012 */
[----:B------:R-:W-:Y:S02]  /*9ee0*/  F2FP.SATFINITE.E4M3.F32.PACK_AB_MERGE_C R111, RZ, R111, RZ ;  /* 0x0000006fff6f723e */ /* 0x000fe400048070ff */
[----:B------:R-:W-:Y:S02]  /*9ef0*/  @!P3 IADD3.X R101, R32, R25, R15, P2, P5 ;  /* 0x000000192065b210 */ /* 0x000fe400017ea40f */
[----:B------:R-:W-:Y:S02]  /*9f00*/  F2FP.SATFINITE.E4M3.F32.PACK_AB_MERGE_C R195, RZ, R195, RZ ;  /* 0x000000c3ffc3723e */ /* 0x000fe400048070ff */
[----:B-1----:R-:W-:-:S02]  /*9f10*/  @!P1 IADD3 R106, P2, P5, R28, R26, R18 ;  /* 0x0000001a1c6a9210 */ /* 0x002fc40007d5e012 */
[----:B------:R-:W-:Y:S02]  /*9f20*/  F2FP.SATFINITE.E4M3.F32.PACK_AB_MERGE_C R184, RZ, R184, RZ ;  /* 0x000000b8ffb8723e */ /* 0x000fe400048070ff */
[----:B------:R-:W-:Y:S02]  /*9f30*/  @!P1 IADD3.X R107, R32, R27, R15, P2, P5 ;  /* 0x0000001b206b9210 */ /* 0x000fe400017ea40f */
[----:B------:R-:W-:Y:S02]  /*9f40*/  @P4 LOP3.LUT R29, R29, 0x10, RZ, 0xfc, !PT ;  /* 0x000000101d1d4812 */ /* 0x000fe400078efcff */
[----:B------:R-:W-:Y:S02]  /*9f50*/  F2FP.SATFINITE.E4M3.F32.PACK_AB_MERGE_C R173, RZ, R173, RZ ;  /* 0x000000adffad723e */ /* 0x000fe400048070ff */
[----:B------:R-:W-:Y:S02]  /*9f60*/  LOP3.LUT R29, R29, 0xffffffdf, RZ, 0xc0, !PT ;  /* 0xffffffdf1d1d7812 */ /* 0x000fe400078ec0ff */
[----:B----4-:R-:W-:-:S04]  /*9f70*/  @!P6 IADD3 R108, P2, P5, R28, R6, R18 ;  /* 0x000000061c6ce210 */ /* 0x010fc80007d5e012 */
[----:B------:R-:W-:Y:S02]  /*9f80*/  @!P6 IADD3.X R109, R32, R7, R15, P2, P5 ;  /* 0x00000007206de210 */ /* 0x000fe400017ea40f */
[----:B------:R-:W0:Y:S02]  /*9f90*/  @!P4 LDC.64 R6, c[0x0][0x5c0] ;  /* 0x00017000ff06cb82 */ /* 0x000e240000000a00 */
[----:B0-----:R-:W-:-:S04]  /*9fa0*/  @!P4 IADD3 R118, P2, P5, R28, R6, R18 ;  /* 0x000000061c76c210 */ /* 0x001fc80007d5e012 */
[----:B------:R-:W-:Y:S02]  /*9fb0*/  @!P4 IADD3.X R119, R32, R7, R15, P2, P5 ;  /* 0x000000072077c210 */ /* 0x000fe400017ea40f */
[----:B------:R-:W-:-:S13]  /*9fc0*/  ISETP.LT.OR P4, PT, R30, 0x12, !P0 ;  /* 0x000000121e00780c */ /* 0x000fda0004781670 */
[----:B------:R-:W0:Y:S01]  /*9fd0*/  @!P4 LDC.64 R6, c[0x0][0x5c0] ;  /* 0x00017000ff06cb82 */ /* 0x000e220000000a00 */
[----:B------:R-:W-:-:S04]  /*9fe0*/  @P4 LOP3.LUT R29, R29, 0x20, RZ, 0xfc, !PT ;  /* 0x000000201d1d4812 */ /* 0x000fc800078efcff */
[----:B------:R-:W-:Y:S02]  /*9ff0*/  LOP3.LUT R29, R29, 0xffffffbf, RZ, 0xc0, !PT ;  /* 0xffffffbf1d1d7812 */ /* 0x000fe400078ec0ff */
        /* <DEDUP_REMOVED lines=62> */
[----:B------:R-:W-:-:S04]  /*a3e0*/  ISETP.GE.AND P0, PT, R31, 0x81, PT ;  /* 0x000000811f00780c */ /* 0x000fc80003f06270 */
        /* <DEDUP_REMOVED lines=92> */
[----:B------:R-:W-:Y:S02]  /*a9b0*/  @P4 LOP3.LUT R33, R33, 0x800, RZ, 0xfc, !PT ;  /* 0x0000080021214812 */ /* 0x000fe400078efcff */
[----:B0-----:R-:W-:-:S04]  /*a9c0*/  @!P4 IADD3 R214, P0, P2, R28, R6, R17 ;  /* 0x000000061cd6c210 */ /* 0x001fc80007a1e011 */
[----:B------:R-:W-:Y:S02]  /*a9d0*/  @!P4 IADD3.X R215, R32, R7, R14, P0, P2 ;  /* 0x0000000720d7c210 */ /* 0x000fe400007e440e */
[----:B------:R-:W-:-:S04]  /*a9e0*/  ISETP.GE.AND P2, PT, R31, 0x101, PT ;  /* 0x000001011f00780c */ /* 0x000fc80003f46270 */
[----:B------:R-:W-:-:S09]  /*a9f0*/  ISETP.LT.OR P4, PT, R30, 0x1, !P2 ;  /* 0x000000011e00780c */ /* 0x000fd20005781670 */
[----:B------:R-:W-:-:S04]  /*aa00*/  @P2 LOP3.LUT R11, R11, 0x40, RZ, 0xfc, !PT ;  /* 0x000000400b0b2812 */ /* 0x000fc800078efcff */
[----:B------:R-:W0:Y:S01]  /*aa10*/  @!P4 LDC.64 R6, c[0x0][0x5c0] ;  /* 0x00017000ff06cb82 */ /* 0x000e220000000a00 */
[----:B------:R-:W-:Y:S02]  /*aa20*/  LOP3.LUT R11, R11, 0xfffffbff, RZ, 0xc0, !PT ;  /* 0xfffffbff0b0b7812 */ /* 0x000fe400078ec0ff */
[----:B0-----:R-:W-:-:S04]  /*aa30*/  @!P4 IADD3 R216, P0, P5, R28, R6, R19 ;  /* 0x000000061cd8c210 */ /* 0x001fc80007d1e013 */
[----:B------:R-:W-:Y:S02]  /*aa40*/  @!P4 IADD3.X R217, R32, R7, R16, P0, P5 ;  /* 0x0000000720d9c210 */ /* 0x000fe400007ea410 */
[----:B------:R-:W-:-:S13]  /*aa50*/  ISETP.LT.OR P4, PT, R30, 0x2, !P2 ;  /* 0x000000021e00780c */ /* 0x000fda0005781670 */
[----:B------:R-:W0:Y:S02]  /*aa60*/  @!P4 LDC.64 R6, c[0x0][0x5c0] ;  /* 0x00017000ff06cb82 */ /* 0x000e240000000a00 */
        /* <DEDUP_REMOVED lines=23> */
[----:B------:R-:W2:Y:S02]  /*abe0*/  @!P4 LDC.64 R6, c[0x0][0x5c0] ;  /* 0x00017000ff06cb82 */ /* 0x000ea40000000a00 */
[----:B--2---:R-:W-:-:S04]  /*abf0*/  @!P4 IADD3 R150, P0, P5, R28, R6, R19 ;  /* 0x000000061c96c210 */ /* 0x004fc80007d1e013 */
[----:B------:R-:W-:Y:S02]  /*ac00*/  @!P4 IADD3.X R151, R32, R7, R16, P0, P5 ;  /* 0x000000072097c210 */ /* 0x000fe400007ea410 */
[----:B------:R-:W-:-:S13]  /*ac10*/  ISETP.LT.OR P4, PT, R30, 0x21, !P2 ;  /* 0x000000211e00780c */ /* 0x000fda0005781670 */
[----:B------:R-:W3:Y:S02]  /*ac20*/  @!P4 LDC.64 R6, c[0x0][0x5c0] ;  /* 0x00017000ff06cb82 */ /* 0x000ee40000000a00 */
[----:B---3--:R-:W-:-:S04]  /*ac30*/  @!P4 IADD3 R134, P0, P5, R28, R6, R19 ;  /* 0x000000061c86c210 */ /* 0x008fc80007d1e013 */
        /* <DEDUP_REMOVED lines=21> */
[----:B------:R-:W-:-:S04]  /*ad90*/  ISETP.GE.AND P0, PT, R31, 0x89, PT ;  /* 0x000000891f00780c */ /* 0x000fc80003f06270 */
[----:B------:R-:W-:-:S13]  /*ada0*/  ISETP.LT.OR P2, PT, R30, 0x1, !P0 ;  /* 0x000000011e00780c */ /* 0x000fda0004741670 */
[----:B------:R-:W-:Y:S02]  /*adb0*/  @!P2 IADD3 R89, P5, P6, R17, R28, R18 ;  /* 0x0000001c1159a210 */ /* 0x000fe40007ebe012 */
[----:B------:R-:W-:Y:S02]  /*adc0*/  @P2 LOP3.LUT R29, R29, 0x8000000, RZ, 0xfc, !PT ;  /* 0x080000001d1d2812 */ /* 0x000fe400078efcff */
[----:B------:R-:W-:Y:S02]  /*add0*/  @!P2 IADD3.X R88, R14, R32, R15, P5, P6 ;  /* 0x000000200e58a210 */ /* 0x000fe40002fec40f */
[----:B------:R-:W-:Y:S02]  /*ade0*/  ISETP.LT.OR P2, PT, R30, 0x2, !P0 ;  /* 0x000000021e00780c */ /* 0x000fe40004741670 */
[----:B------:R-:W-:-:S11]  /*adf0*/  LOP3.LUT R29, R29, 0xfbffffff, RZ, 0xc0, !PT ;  /* 0xfbffffff1d1d7812 */ /* 0x000fd600078ec0ff */
        /* <DEDUP_REMOVED lines=28> */
[----:B------:R-:W-:-:S04]  /*afc0*/  ISETP.GE.AND P6, PT, R31, 0x1, PT ;  /* 0x000000011f00780c */ /* 0x000fc80003fc6270 */
[----:B------:R-:W-:-:S13]  /*afd0*/  ISETP.LT.OR P5, PT, R30, 0x1, !P6 ;  /* 0x000000011e00780c */ /* 0x000fda00077a1670 */
[----:B------:R-:W0:Y:S02]  /*afe0*/  @!P5 LDC.64 R6, c[0x0][0x5c0] ;  /* 0x00017000ff06db82 */ /* 0x000e240000000a00 */
[----:B0-----:R-:W-:-:S05]  /*aff0*/  @!P5 IADD3 R92, P4, R28, R6, RZ ;  /* 0x000000061c5cd210 */ /* 0x001fca0007f9e0ff */
[----:B------:R-:W-:Y:S01]  /*b000*/  @!P5 IMAD.X R93, R32, 0x1, R7, P4 ;  /* 0x00000001205dd824 */ /* 0x000fe200020e0607 */
[----:B------:R-:W-:-:S04]  /*b010*/  ISETP.LT.OR P4, PT, R30, 0x1a, !P0 ;  /* 0x0000001a1e00780c */ /* 0x000fc80004781670 */
[----:B------:R0:W-:Y:S09]  /*b020*/  @!P5 STG.E.U8 desc[UR20][R92.64], R137 ;  /* 0x000000895c00d986 */ /* 0x0001f2000c101114 */
[----:B------:R-:W-:Y:S02]  /*b030*/  @!P4 IADD3 R91, P2, P5, R17, R28, R18 ;  /* 0x0000001c115bc210 */ /* 0x000fe40007d5e012 */
[----:B------:R-:W-:-:S02]  /*b040*/  @P4 LOP3.LUT R29, R29, 0x100000, RZ, 0xfc, !PT ;  /* 0x001000001d1d4812 */ /* 0x000fc400078efcff */
[----:B------:R-:W-:Y:S02]  /*b050*/  @!P4 IADD3.X R90, R14, R32, R15, P2, P5 ;  /* 0x000000200e5ac210 */ /* 0x000fe400017ea40f */
[C---:B------:R-:W-:Y:S02]  /*b060*/  ISETP.LT.OR P5, PT, R30.reuse, 0x2, !P6 ;  /* 0x000000021e00780c */ /* 0x040fe400077a1670 */
[----:B------:R-:W-:Y:S02]  /*b070*/  ISETP.LT.OR P4, PT, R30, 0x21, !P0 ;  /* 0x000000211e00780c */ /* 0x000fe40004781670 */
[----:B------:R-:W-:-:S09]  /*b080*/  LOP3.LUT R29, R29, 0xfff7ffff, RZ, 0xc0, !PT ;  /* 0xfff7ffff1d1d7812 */ /* 0x000fd200078ec0ff */
[----:B------:R-:W1:Y:S02]  /*b090*/  @!P5 LDC.64 R6, c[0x0][0x5c0] ;  /* 0x00017000ff06db82 */ /* 0x000e640000000a00 */
[----:B------:R-:W-:-:S04]  /*b0a0*/  @P4 LOP3.LUT R29, R29, 0x80000, RZ, 0xfc, !PT ;  /* 0x000800001d1d4812 */ /* 0x000fc800078efcff */
[----:B------:R-:W-:Y:S02]  /*b0b0*/  LOP3.LUT R29, R29, 0xfffbffff, RZ, 0xc0, !PT ;  /* 0xfffbffff1d1d7812 */ /* 0x000fe400078ec0ff */
[----:B-1----:R-:W-:-:S05]  /*b0c0*/  @!P5 IADD3 R6, P2, R28, R6, RZ ;  /* 0x000000061c06d210 */ /* 0x002fca0007f5e0ff */
[----:B------:R-:W-:-:S05]  /*b0d0*/  @!P5 IMAD.X R7, R32, 0x1, R7, P2 ;  /* 0x000000012007d824 */ /* 0x000fca00010e0607 */
[----:B------:R-:W-:Y:S01]  /*b0e0*/  @!P5 STG.E.U8 desc[UR20][R6.64+0x1], R128 ;  /* 0x000001800600d986 */ /* 0x000fe2000c101114 */
[----:B0-----:R-:W-:-:S04]  /*b0f0*/  @!P4 IADD3 R93, P2, P5, R17, R28, R18 ;  /* 0x0000001c115dc210 */ /* 0x001fc80007d5e012 */
[----:B------:R-:W-:Y:S02]  /*b100*/  @!P4 IADD3.X R92, R14, R32, R15, P2, P5 ;  /* 0x000000200e5cc210 */ /* 0x000fe400017ea40f */
[----:B------:R-:W-:Y:S02]  /*b110*/  LOP3.LUT P4, RZ, R11, 0x1000, RZ, 0xc0, !PT ;  /* 0x000010000bff7812 */ /* 0x000fe4000788c0ff */
[----:B------:R-:W-:-:S11]  /*b120*/  ISETP.LT.OR P2, PT, R30, 0x22, !P0 ;  /* 0x000000221e00780c */ /* 0x000fd60004741670 */
[----:B------:R0:W-:Y:S02]  /*b130*/  @!P4 STG.E.U8 desc[UR20][R98.64], R123 ;  /* 0x0000007b6200c986 */ /* 0x0001e4000c101114 */
[----:B------:R-:W-:Y:S02]  /*b140*/  @!P2 IADD3 R97, P4, P5, R17, R28, R18 ;  /* 0x0000001c1161a210 */ /* 0x000fe40007d9e012 */
[----:B------:R1:W-:Y:S01]  /*b150*/  @!P3 STG.E.U8 desc[UR20][R100.64+0x1], R103 ;  /* 0x000001676400b986 */ /* 0x0003e2000c101114 */
[----:B------:R-:W-:Y:S02]  /*b160*/  ISETP.LT.OR P3, PT, R30, 0x9, !P6 ;  /* 0x000000091e00780c */ /* 0x000fe40007761670 */
[----:B------:R-:W-:Y:S02]  /*b170*/  @P2 LOP3.LUT R29, R29, 0x40000, RZ, 0xfc, !PT ;  /* 0x000400001d1d2812 */ /* 0x000fe400078efcff */
[----:B------:R-:W-:Y:S02]  /*b180*/  @!P2 IADD3.X R96, R14, R32, R15, P4, P5 ;  /* 0x000000200e60a210 */ /* 0x000fe400027ea40f */
[----:B------:R-:W-:-:S02]  /*b190*/  ISETP.LT.OR P2, PT, R30, 0x29, !P0 ;  /* 0x000000291e00780c */ /* 0x000fc40004741670 */
[----:B------:R-:W-:Y:S02]  /*b1a0*/  LOP3.LUT R29, R29, 0xfffdffff, RZ, 0xc0, !PT ;  /* 0xfffdffff1d1d7812 */ /* 0x000fe400078ec0ff */
[----:B0-----:R-:W-:-:S03]  /*b1b0*/  F2FP.SATFINITE.E4M3.F32.PACK_AB_MERGE_C R123, RZ, R164, RZ ;  /* 0x000000a4ff7b723e */ /* 0x001fc600048070ff */
[----:B------:R-:W0:Y:S06]  /*b1c0*/  @!P3 LDC.64 R6, c[0x0][0x5c0] ;  /* 0x00017000ff06bb82 */ /* 0x000e2c0000000a00 */
[----:B------:R-:W-:Y:S02]  /*b1d0*/  @!P2 IADD3 R95, P4, P5, R17, R28, R18 ;  /* 0x0000001c115fa210 */ /* 0x000fe40007d9e012 */
[----:B------:R-:W-:Y:S02]  /*b1e0*/  @P2 LOP3.LUT R29, R29, 0x20000, RZ, 0xfc, !PT ;  /* 0x000200001d1d2812 */ /* 0x000fe400078efcff */
[----:B------:R-:W-:-:S02]  /*b1f0*/  @!P2 IADD3.X R94, R14, R32, R15, P4, P5 ;  /* 0x000000200e5ea210 */ /* 0x000fc400027ea40f */
[----:B------:R-:W-:Y:S02]  /*b200*/  ISETP.LT.OR P5, PT, R30, 0x2a, !P0 ;  /* 0x0000002a1e00780c */ /* 0x000fe400047a1670 */
[C---:B------:R-:W-:Y:S02]  /*b210*/  LOP3.LUT P2, RZ, R29.reuse, 0x2, RZ, 0xc0, !PT ;  /* 0x000000021dff7812 */ /* 0x040fe4000784c0ff */
[----:B------:R-:W-:Y:S02]  /*b220*/  LOP3.LUT R29, R29, 0xfffeffff, RZ, 0xc0, !PT ;  /* 0xfffeffff1d1d7812 */ /* 0x000fe400078ec0ff */
[----:B0-----:R-:W-:-:S07]  /*b230*/  @!P3 IADD3 R104, P4, R28, R6, RZ ;  /* 0x000000061c68b210 */ /* 0x001fce0007f9e0ff */
[----:B------:R-:W-:Y:S01]  /*b240*/  @P5 LOP3.LUT R29, R29, 0x10000, RZ, 0xfc, !PT ;  /* 0x000100001d1d5812 */ /* 0x000fe200078efcff */
[----:B------:R-:W-:-:S03]  /*b250*/  @!P3 IMAD.X R105, R32, 0x1, R7, P4 ;  /* 0x000000012069b824 */ /* 0x000fc600020e0607 */
[----:B------:R-:W-:Y:S02]  /*b260*/  LOP3.LUT R29, R29, 0xffff7fff, RZ, 0xc0, !PT ;  /* 0xffff7fff1d1d7812 */ /* 0x000fe400078ec0ff */
[----:B------:R0:W-:Y:S01]  /*b270*/  @!P3 STG.E.U8 desc[UR20][R104.64+0x8], R143 ;  /* 0x0000088f6800b986 */ /* 0x0001e2000c101114 */
[----:B------:R-:W-:-:S04]  /*b280*/  @!P5 IADD3 R99, P3, P4, R17, R28, R18 ;  /* 0x0000001c1163d210 */ /* 0x000fc80007c7e012 */
[----:B------:R-:W-:Y:S02]  /*b290*/  @!P5 IADD3.X R98, R14, R32, R15, P3, P4 ;  /* 0x000000200e62d210 */ /* 0x000fe40001fe840f */
[C---:B------:R-:W-:Y:S02]  /*b2a0*/  ISETP.LT.OR P3, PT, R30.reuse, 0xa, !P6 ;  /* 0x0000000a1e00780c */ /* 0x040fe40007761670 */
[----:B------:R-:W-:-:S11]  /*b2b0*/  ISETP.LT.OR P5, PT, R30, 0x31, !P0 ;  /* 0x000000311e00780c */ /* 0x000fd600047a1670 */
[----:B------:R-:W2:Y:S02]  /*b2c0*/  @!P3 LDC.64 R6, c[0x0][0x5c0] ;  /* 0x00017000ff06bb82 */ /* 0x000ea40000000a00 */
[----:B------:R-:W-:-:S04]  /*b2d0*/  @P5 LOP3.LUT R29, R29, 0x8000, RZ, 0xfc, !PT ;  /* 0x000080001d1d5812 */ /* 0x000fc800078efcff */
[----:B------:R-:W-:Y:S02]  /*b2e0*/  LOP3.LUT R29, R29, 0xfffffffb, RZ, 0xc0, !PT ;  /* 0xfffffffb1d1d7812 */ /* 0x000fe400078ec0ff */
[----:B--2---:R-:W-:-:S05]  /*b2f0*/  @!P3 IADD3 R6, P4, R28, R6, RZ ;  /* 0x000000061c06b210 */ /* 0x004fca0007f9e0ff */
[----:B------:R-:W-:-:S05]  /*b300*/  @!P3 IMAD.X R7, R32, 0x1, R7, P4 ;  /* 0x000000012007b824 */ /* 0x000fca00020e0607 */
[----:B------:R2:W-:Y:S01]  /*b310*/  @!P3 STG.E.U8 desc[UR20][R6.64+0x9], R202 ;  /* 0x000009ca0600b986 */ /* 0x0005e2000c101114 */
[----:B-1----:R-:W-:-:S03]  /*b320*/  @!P5 IADD3 R101, P3, P4, R17, R28, R18 ;  /* 0x0000001c1165d210 */ /* 0x002fc60007c7e012 */
[----:B------:R1:W-:Y:S01]  /*b330*/  @!P1 STG.E.U8 desc[UR20][R106.64+0x8], R201 ;  /* 0x000008c96a009986 */ /* 0x0003e2000c101114 */
[----:B------:R-:W-:Y:S02]  /*b340*/  @!P5 IADD3.X R100, R14, R32, R15, P3, P4 ;  /* 0x000000200e64d210 */ /* 0x000fe40001fe840f */
[C---:B------:R-:W-:Y:S01]  /*b350*/  ISETP.LT.OR P5, PT, R30.reuse, 0x32, !P0 ;  /* 0x000000321e00780c */ /* 0x040fe200047a1670 */
[----:B------:R-:W-:Y:S01]  /*b360*/  @!P2 STG.E.U8 desc[UR20][R108.64+0x9], R111 ;  /* 0x0000096f6c00a986 */ /* 0x000fe2000c101114 */
[----:B------:R-:W-:-:S11]  /*b370*/  ISETP.LT.OR P4, PT, R30, 0x39, !P0 ;  /* 0x000000391e00780c */ /* 0x000fd60004781670 */
[--C-:B0-----:R-:W-:Y:S02]  /*b380*/  @!P5 IADD3 R105, P1, P3, R17, R28, R18.reuse ;  /* 0x0000001c1169d210 */ /* 0x101fe40007b3e012 */
[----:B------:R-:W-:Y:S02]  /*b390*/  @P5 LOP3.LUT R29, R29, 0x4, RZ, 0xfc, !PT ;  /* 0x000000041d1d5812 */ /* 0x000fe400078efcff */
[C-C-:B------:R-:W-:Y:S02]  /*b3a0*/  @!P5 IADD3.X R104, R14.reuse, R32, R15.reuse, P1, P3 ;  /* 0x000000200e68d210 */ /* 0x140fe40000fe640f */
[----:B------:R-:W-:Y:S02]  /*b3b0*/  @!P4 IADD3 R103, P1, P3, R17, R28, R18 ;  /* 0x0000001c1167c210 */ /* 0x000fe40007b3e012 */
[----:B------:R-:W-:Y:S02]  /*b3c0*/  LOP3.LUT R29, R29, 0xffffbfff, RZ, 0xc0, !PT ;  /* 0xffffbfff1d1d7812 */ /* 0x000fe400078ec0ff */
[----:B------:R-:W-:-:S02]  /*b3d0*/  @!P4 IADD3.X R102, R14, R32, R15, P1, P3 ;  /* 0x000000200e66c210 */ /* 0x000fc40000fe640f */
[C---:B------:R-:W-:Y:S02]  /*b3e0*/  ISETP.LT.OR P1, PT, R30.reuse, 0x11, !P6 ;  /* 0x000000111e00780c */ /* 0x040fe40007721670 */
[----:B------:R-:W-:Y:S02]  /*b3f0*/  @P4 LOP3.LUT R29, R29, 0x4000, RZ, 0xfc, !PT ;  /* 0x000040001d1d4812 */ /* 0x000fe400078efcff */
[----:B------:R-:W-:Y:S02]  /*b400*/  ISETP.LT.OR P4, PT, R30, 0x3a, !P0 ;  /* 0x0000003a1e00780c */ /* 0x000fe40004781670 */
[C---:B------:R-:W-:Y:S02]  /*b410*/  LOP3.LUT P5, RZ, R29.reuse, 0x10, RZ, 0xc0, !PT ;  /* 0x000000101dff7812 */ /* 0x040fe400078ac0ff */
[C---:B------:R-:W-:Y:S02]  /*b420*/  LOP3.LUT P2, RZ, R29.reuse, 0x20, RZ, 0xc0, !PT ;  /* 0x000000201dff7812 */ /* 0x040fe4000784c0ff */
[----:B------:R-:W-:-:S03]  /*b430*/  LOP3.LUT R29, R29, 0xfffffff7, RZ, 0xc0, !PT ;  /* 0xfffffff71d1d7812 */ /* 0x000fc600078ec0ff */
[----:B--2---:R-:W0:Y:S04]  /*b440*/  @!P1 LDC.64 R6, c[0x0][0x5c0] ;  /* 0x00017000ff069b82 */ /* 0x004e280000000a00 */
[----:B------:R-:W-:Y:S02]  /*b450*/  @P4 LOP3.LUT R29, R29, 0x8, RZ, 0xfc, !PT ;  /* 0x000000081d1d4812 */ /* 0x000fe400078efcff */
[----:B0-----:R-:W-:-:S05]  /*b460*/  @!P1 IADD3 R114, P3, R28, R6, RZ ;  /* 0x000000061c729210 */ /* 0x001fca0007f7e0ff */
[----:B------:R-:W-:-:S05]  /*b470*/  @!P1 IMAD.X R115, R32, 0x1, R7, P3 ;  /* 0x0000000120739824 */ /* 0x000fca00018e0607 */
[----:B------:R0:W-:Y:S01]  /*b480*/  @!P1 STG.E.U8 desc[UR20][R114.64+0x10], R195 ;  /* 0x000010c372009986 */ /* 0x0001e2000c101114 */
[----:B-1----:R-:W-:-:S04]  /*b490*/  @!P4 IADD3 R107, P0, P1, R17, R28, R18 ;  /* 0x0000001c116bc210 */ /* 0x002fc8000791e012 */
[----:B------:R-:W-:Y:S02]  /*b4a0*/  @!P4 IADD3.X R106, R14, R32, R15, P0, P1 ;  /* 0x000000200e6ac210 */ /* 0x000fe400007e240f */
[----:B------:R-:W-:Y:S02]  /*b4b0*/  ISETP.LT.OR P0, PT, R30, 0x12, !P6 ;  /* 0x000000121e00780c */ /* 0x000fe40007701670 */
[----:B0-----:R-:W-:-:S11]  /*b4c0*/  F2FP.SATFINITE.E4M3.F32.PACK_AB_MERGE_C R115, RZ, R168, RZ ;  /* 0x000000a8ff73723e */ /* 0x001fd600048070ff */
[----:B------:R-:W0:Y:S02]  /*b4d0*/  @!P0 LDC.64 R6, c[0x0][0x5c0] ;  /* 0x00017000ff068b82 */ /* 0x000e240000000a00 */
[----:B0-----:R-:W-:-:S05]  /*b4e0*/  @!P0 IADD3 R112, P1, R28, R6, RZ ;  /* 0x000000061c708210 */ /* 0x001fca0007f3e0ff */
[----:B------:R-:W-:Y:S01]  /*b4f0*/  @!P0 IMAD.X R113, R32, 0x1, R7, P1 ;  /* 0x0000000120718824 */ /* 0x000fe200008e0607 */
[----:B------:R-:W-:Y:S01]  /*b500*/  ISETP.GE.AND P1, PT, R31, 0x109, PT ;  /* 0x000001091f00780c */ /* 0x000fe20003f26270 */
[----:B------:R-:W-:-:S03]  /*b510*/  FMUL R7, R179, R12 ;  /* 0x0000000cb3077220 */ /* 0x000fc60000400000 */
[----:B------:R-:W-:Y:S01]  /*b520*/  ISETP.LT.OR P4, PT, R30, 0x1, !P1 ;  /* 0x000000011e00780c */ /* 0x000fe20004f81670 */
[----:B------:R0:W-:Y:S01]  /*b530*/  @!P0 STG.E.U8 desc[UR20][R112.64+0x11], R184 ;  /* 0x000011b870008986 */ /* 0x0001e2000c101114 */
[----:B------:R-:W-:-:S05]  /*b540*/  F2FP.SATFINITE.E4M3.F32.PACK_AB_MERGE_C R7, RZ, R7, RZ ;  /* 0x00000007ff07723e */ /* 0x000fca00048070ff */
[----:B------:R1:W-:Y:S01]  /*b550*/  @!P5 STG.E.U8 desc[UR20][R118.64+0x10], R7 ;  /* 0x000010077600d986 */ /* 0x0003e2000c101114 */
[----:B------:R-:W-:-:S03]  /*b560*/  LOP3.LUT P5, RZ, R29, 0x40, RZ, 0xc0, !PT ;  /* 0x000000401dff7812 */ /* 0x000fc600078ac0ff */
[----:B------:R2:W-:Y:S01]  /*b570*/  @!P2 STG.E.U8 desc[UR20][R116.64+0x11], R115 ;  /* 0x000011737400a986 */ /* 0x0005e2000c101114 */
[----:B------:R-:W-:Y:S02]  /*b580*/  LOP3.LUT P2, RZ, R33, 0x200, RZ, 0xc0, !PT ;  /* 0x0000020021ff7812 */ /* 0x000fe4000784c0ff */
[----:B------:R-:W-:-:S04]  /*b590*/  @!P4 IADD3 R109, P0, P3, R19, R28, R18 ;  /* 0x0000001c136dc210 */ /* 0x000fc80007b1e012 */
[----:B------:R-:W-:Y:S02]  /*b5a0*/  @!P4 IADD3.X R110, R16, R32, R15, P0, P3 ;  /* 0x00000020106ec210 */ /* 0x000fe400007e640f */
[----:B------:R-:W-:-:S13]  /*b5b0*/  ISETP.LT.OR P4, PT, R30, 0x2, !P1 ;  /* 0x000000021e00780c */ /* 0x000fda0004f81670 */
[----:B------:R-:W-:-:S04]  /*b5c0*/  @!P4 IADD3 R31, P0, P3, R19, R28, R18 ;  /* 0x0000001c131fc210 */ /* 0x000fc80007b1e012 */
[----:B------:R-:W-:Y:S02]  /*b5d0*/  @!P4 IADD3.X R108, R16, R32, R15, P0, P3 ;  /* 0x00000020106cc210 */ /* 0x000fe400007e640f */
[----:B------:R-:W-:-:S13]  /*b5e0*/  ISETP.LT.OR P4, PT, R30, 0x9, !P1 ;  /* 0x000000091e00780c */ /* 0x000fda0004f81670 */
[----:B------:R-:W-:-:S04]  /*b5f0*/  @!P4 IADD3 R111, P0, P3, R19, R28, R18 ;  /* 0x0000001c136fc210 */ /* 0x000fc80007b1e012 */
[----:B0-----:R-:W-:Y:S02]  /*b600*/  @!P4 IADD3.X R112, R16, R32, R15, P0, P3 ;  /* 0x000000201070c210 */ /* 0x001fe400007e640f */
[----:B------:R-:W-:-:S13]  /*b610*/  ISETP.LT.OR P4, PT, R30, 0xa, !P1 ;  /* 0x0000000a1e00780c */ /* 0x000fda0004f81670 */
[----:B------:R-:W-:-:S04]  /*b620*/  @!P4 IADD3 R113, P0, P3, R19, R28, R18 ;  /* 0x0000001c1371c210 */ /* 0x000fc80007b1e012 */
[----:B------:R-:W-:Y:S02]  /*b630*/  @!P4 IADD3.X R114, R16, R32, R15, P0, P3 ;  /* 0x000000201072c210 */ /* 0x000fe400007e640f */
[C---:B------:R-:W-:Y:S02]  /*b640*/  ISETP.LT.OR P0, PT, R30.reuse, 0x19, !P6 ;  /* 0x000000191e00780c */ /* 0x040fe40007701670 */
[----:B------:R-:W-:-:S11]  /*b650*/  ISETP.LT.OR P4, PT, R30, 0x11, !P1 ;  /* 0x000000111e00780c */ /* 0x000fd60004f81670 */
[----:B-1----:R-:W0:Y:S02]  /*b660*/  @!P0 LDC.64 R6, c[0x0][0x5c0] ;  /* 0x00017000ff068b82 */ /* 0x002e240000000a00 */
[----:B0-----:R-:W-:-:S05]  /*b670*/  @!P0 IADD3 R118, P3, R28, R6, RZ ;  /* 0x000000061c768210 */ /* 0x001fca0007f7e0ff */
[----:B------:R-:W-:-:S05]  /*b680*/  @!P0 IMAD.X R119, R32, 0x1, R7, P3 ;  /* 0x0000000120778824 */ /* 0x000fca00018e0607 */
[----:B------:R0:W-:Y:S01]  /*b690*/  @!P0 STG.E.U8 desc[UR20][R118.64+0x18], R173 ;  /* 0x000018ad76008986 */ /* 0x0001e2000c101114 */
[----:B------:R-:W-:-:S13]  /*b6a0*/  ISETP.LT.OR P0, PT, R30, 0x1a, !P6 ;  /* 0x0000001a1e00780c */ /* 0x000fda0007701670 */
[----:B------:R-:W1:Y:S02]  /*b6b0*/  @!P0 LDC.64 R6, c[0x0][0x5c0] ;  /* 0x00017000ff068b82 */ /* 0x000e640000000a00 */
[----:B-1----:R-:W-:-:S05]  /*b6c0*/  @!P0 IADD3 R6, P3, R28, R6, RZ ;  /* 0x000000061c068210 */ /* 0x002fca0007f7e0ff */
[----:B------:R-:W-:-:S05]  /*b6d0*/  @!P0 IMAD.X R7, R32, 0x1, R7, P3 ;  /* 0x0000000120078824 */ /* 0x000fca00018e0607 */
[----:B------:R1:W-:Y:S01]  /*b6e0*/  @!P0 STG.E.U8 desc[UR20][R6.64+0x19], R123 ;  /* 0x0000197b06008986 */ /* 0x0003e2000c101114 */
[----:B--2---:R-:W-:-:S04]  /*b6f0*/  @!P4 IADD3 R117, P0, P3, R19, R28, R18 ;  /* 0x0000001c1375c210 */ /* 0x004fc80007b1e012 */
[----:B0-----:R-:W-:Y:S02]  /*b700*/  @!P4 IADD3.X R118, R16, R32, R15, P0, P3 ;  /* 0x000000201076c210 */ /* 0x001fe400007e640f */
[----:B------:R-:W-:Y:S01]  /*b710*/  ISETP.LT.OR P4, PT, R30, 0x12, !P1 ;  /* 0x000000121e00780c */ /* 0x000fe20004f81670 */
[-C--:B-1----:R-:W-:Y:S01]  /*b720*/  FMUL R6, R161, R12.reuse ;  /* 0x0000000ca1067220 */ /* 0x082fe20000400000 */
[----:B------:R-:W-:-:S04]  /*b730*/  FMUL R152, R152, R12 ;  /* 0x0000000c98987220 */ /* 0x000fc80000400000 */
[----:B------:R-:W-:-:S07]  /*b740*/  F2FP.SATFINITE.E4M3.F32.PACK_AB_MERGE_C R6, RZ, R6, RZ ;  /* 0x00000006ff06723e */ /* 0x000fce00048070ff */
[----:B------:R-:W-:Y:S01]  /*b750*/  @!P4 IADD3 R115, P0, P3, R19, R28, R18 ;  /* 0x0000001c1373c210 */ /* 0x000fe20007b1e012 */
[----:B------:R-:W-:Y:S01]  /*b760*/  IMAD.MOV.U32 R7, RZ, RZ, R155 ;  /* 0x000000ffff077224 */ /* 0x000fe200078e009b */
[----:B------:R0:W-:Y:S01]  /*b770*/  @!P5 STG.E.U8 desc[UR20][R158.64+0x18], R6 ;  /* 0x000018069e00d986 */ /* 0x0001e2000c101114 */
[----:B------:R-:W-:Y:S02]  /*b780*/  F2FP.SATFINITE.E4M3.F32.PACK_AB_MERGE_C R137, RZ, R152, RZ ;  /* 0x00000098ff89723e */ /* 0x000fe400048070ff */
[----:B------:R-:W-:Y:S02]  /*b790*/  @!P4 IADD3.X R116, R16, R32, R15, P0, P3 ;  /* 0x000000201074c210 */ /* 0x000fe400007e640f */
[----:B------:R-:W-:Y:S01]  /*b7a0*/  ISETP.LT.OR P4, PT, R30, 0x19, !P1 ;  /* 0x000000191e00780c */ /* 0x000fe20004f81670 */
[----:B0-----:R-:W-:Y:S02]  /*b7b0*/  IMAD.MOV.U32 R6, RZ, RZ, R154 ;  /* 0x000000ffff067224 */ /* 0x001fe400078e009a */
[-C--:B------:R-:W-:Y:S01]  /*b7c0*/  FMUL R153, R153, R12.reuse ;  /* 0x0000000c99997220 */ /* 0x080fe20000400000 */
[-C--:B------:R-:W-:Y:S01]  /*b7d0*/  FMUL R148, R148, R12.reuse ;  /* 0x0000000c94947220 */ /* 0x080fe20000400000 */
[-C--:B------:R-:W-:Y:S01]  /*b7e0*/  FMUL R142, R142, R12.reuse ;  /* 0x0000000c8e8e7220 */ /* 0x080fe20000400000 */
[----:B------:R-:W-:Y:S01]  /*b7f0*/  FMUL R125, R125, R12 ;  /* 0x0000000c7d7d7220 */ /* 0x000fe20000400000 */
[----:B------:R0:W-:Y:S01]  /*b800*/  @!P2 STG.E.U8 desc[UR20][R6.64+0x19], R137 ;  /* 0x000019890600a986 */ /* 0x0001e2000c101114 */
[----:B------:R-:W-:-:S05]  /*b810*/  ISETP.LT.OR P2, PT, R30, 0x1a, !P1 ;  /* 0x0000001a1e00780c */ /* 0x000fca0004f41670 */
[--C-:B------:R-:W-:Y:S01]  /*b820*/  @!P4 IADD3 R119, P0, P3, R19, R28, R18.reuse ;  /* 0x0000001c1377c210 */ /* 0x100fe20007b1e012 */
[-C--:B------:R-:W-:Y:S01]  /*b830*/  FMUL R131, R131, R12.reuse ;  /* 0x0000000c83837220 */ /* 0x080fe20000400000 */
[----:B------:R-:W-:Y:S01]  /*b840*/  LOP3.LUT R11, R11, 0xffffffef, RZ, 0xc0, !PT ;  /* 0xffffffef0b0b7812 */ /* 0x000fe200078ec0ff */
[----:B------:R-:W-:Y:S01]  /*b850*/  FMUL R21, R21, R12 ;  /* 0x0000000c15157220 */ /* 0x000fe20000400000 */
[--C-:B------:R-:W-:Y:S01]  /*b860*/  @!P4 IADD3.X R128, R16, R32, R15.reuse, P0, P3 ;  /* 0x000000201080c210 */ /* 0x100fe200007e640f */
[-C--:B------:R-:W-:Y:S01]  /*b870*/  FMUL R124, R124, R12.reuse ;  /* 0x0000000c7c7c7220 */ /* 0x080fe20000400000 */
[-C--:B------:R-:W-:Y:S01]  /*b880*/  FMUL R133, R133, R12.reuse ;  /* 0x0000000c85857220 */ /* 0x080fe20000400000 */
[-C--:B------:R-:W-:Y:S01]  /*b890*/  FMUL R140, R140, R12.reuse ;  /* 0x0000000c8c8c7220 */ /* 0x080fe20000400000 */
[-C--:B------:R-:W-:Y:S01]  /*b8a0*/  FMUL R165, R165, R12.reuse ;  /* 0x0000000ca5a57220 */ /* 0x080fe20000400000 */
[-C--:B------:R-:W-:Y:S01]  /*b8b0*/  FMUL R178, R178, R12.reuse ;  /* 0x0000000cb2b27220 */ /* 0x080fe20000400000 */
[----:B------:R-:W-:Y:S01]  /*b8c0*/  FMUL R207, R207, R12 ;  /* 0x0000000ccfcf7220 */ /* 0x000fe20000400000 */
[----:B------:R-:W-:Y:S01]  /*b8d0*/  @!P2 IADD3 R123, P0, P3, R19, R28, R18 ;  /* 0x0000001c137ba210 */ /* 0x000fe20007b1e012 */
[-C--:B------:R-:W-:Y:S01]  /*b8e0*/  FMUL R136, R136, R12.reuse ;  /* 0x0000000c88887220 */ /* 0x080fe20000400000 */
[-C--:B------:R-:W-:Y:S01]  /*b8f0*/  FMUL R197, R197, R12.reuse ;  /* 0x0000000cc5c57220 */ /* 0x080fe20000400000 */
[----:B------:R-:W-:Y:S01]  /*b900*/  FMUL R160, R160, R12 ;  /* 0x0000000ca0a07220 */ /* 0x000fe20000400000 */
[----:B------:R-:W-:Y:S01]  /*b910*/  @!P2 IADD3.X R152, R16, R32, R15, P0, P3 ;  /* 0x000000201098a210 */ /* 0x000fe200007e640f */
[-C--:B------:R-:W-:Y:S01]  /*b920*/  FMUL R183, R183, R12.reuse ;  /* 0x0000000cb7b77220 */ /* 0x080fe20000400000 */
[----:B------:R-:W-:Y:S01]  /*b930*/  ISETP.LT.OR P0, PT, R30, 0x21, !P6 ;  /* 0x000000211e00780c */ /* 0x000fe20007701670 */
[-C--:B------:R-:W-:Y:S01]  /*b940*/  FMUL R206, R206, R12.reuse ;  /* 0x0000000ccece7220 */ /* 0x080fe20000400000 */
        /* <DEDUP_REMOVED lines=11> */
[----:B0-----:R-:W0:Y:S01]  /*ba00*/  @!P0 LDC.64 R6, c[0x0][0x5c0] ;  /* 0x00017000ff068b82 */ /* 0x001e220000000a00 */
[----:B------:R-:W-:Y:S01]  /*ba10*/  F2FP.SATFINITE.E4M3.F32.PACK_AB_MERGE_C R153, RZ, R153, RZ ;  /* 0x00000099ff99723e */ /* 0x000fe200048070ff */
        /* <DEDUP_REMOVED lines=19> */
[----:B------:R-:W-:Y:S01]  /*bb50*/  FMUL R187, R187, R12 ;  /* 0x0000000cbbbb7220 */ /* 0x000fe20000400000 */
[----:B------:R-:W2:Y:S01]  /*bb60*/  LDL.LU.64 R158, [R1+0x40] ;  /* 0x00004000019e7983 */ /* 0x000ea20000300a00 */
[----:B0-----:R-:W-:-:S02]  /*bb70*/  @!P0 IADD3 R6, P3, R28, R6, RZ ;  /* 0x000000061c068210 */ /* 0x001fc40007f7e0ff */
[----:B------:R-:W-:Y:S01]  /*bb80*/  ISETP.LT.OR P4, PT, R30, 0x21, !P1 ;  /* 0x000000211e00780c */ /* 0x000fe20004f81670 */
[----:B------:R-:W3:Y:S01]  /*bb90*/  LDL.LU.64 R154, [R1+0x38] ;  /* 0x00003800019a7983 */ /* 0x000ee20000300a00 */
[----:B------:R-:W-:Y:S01]  /*bba0*/  F2FP.SATFINITE.E4M3.F32.PACK_AB_MERGE_C R161, RZ, R148, RZ ;  /* 0x00000094ffa1723e */ /* 0x000fe200048070ff */
[----:B------:R-:W-:Y:S01]  /*bbb0*/  @!P0 IMAD.X R7, R32, 0x1, R7, P3 ;  /* 0x0000000120078824 */ /* 0x000fe200018e0607 */
[C---:B------:R-:W-:Y:S01]  /*bbc0*/  LOP3.LUT P5, RZ, R33.reuse, 0x100000, RZ, 0xc0, !PT ;  /* 0x0010000021ff7812 */ /* 0x040fe200078ac0ff */
[-C--:B------:R-:W-:Y:S01]  /*bbd0*/  FMUL R180, R180, R12.reuse ;  /* 0x0000000cb4b47220 */ /* 0x080fe20000400000 */
[----:B------:R-:W-:Y:S01]  /*bbe0*/  LOP3.LUT P2, RZ, R33, 0x800000, RZ, 0xc0, !PT ;  /* 0x0080000021ff7812 */ /* 0x000fe2000784c0ff */
[-C--:B------:R-:W-:Y:S01]  /*bbf0*/  FMUL R181, R181, R12.reuse ;  /* 0x0000000cb5b57220 */ /* 0x080fe20000400000 */
[----:B------:R0:W-:Y:S01]  /*bc00*/  @!P0 STG.E.U8 desc[UR20][R6.64+0x20], R153 ;  /* 0x0000209906008986 */ /* 0x0001e2000c101114 */
[----:B------:R-:W-:Y:S01]  /*bc10*/  ISETP.LT.OR P0, PT, R30, 0x22, !P6 ;  /* 0x000000221e00780c */ /* 0x000fe20007701670 */
[-C--:B------:R-:W-:Y:S01]  /*bc20*/  FMUL R176, R176, R12.reuse ;  /* 0x0000000cb0b07220 */ /* 0x080fe20000400000 */
[----:B------:R-:W-:Y:S01]  /*bc30*/  F2FP.SATFINITE.E4M3.F32.PACK_AB_MERGE_C R125, RZ, R125, RZ ;  /* 0x0000007dff7d723e */ /* 0x000fe200048070ff */
        /* <DEDUP_REMOVED lines=10> */
[----:B0-----:R-:W0:Y:S01]  /*bce0*/  @!P0 LDC.64 R6, c[0x0][0x5c0] ;  /* 0x00017000ff068b82 */ /* 0x001e220000000a00 */
[----:B------:R-:W-:Y:S01]  /*bcf0*/  F2FP.SATFINITE.E4M3.F32.PACK_AB_MERGE_C R197, RZ, R197, RZ ;  /* 0x000000c5ffc5723e */ /* 0x000fe200048070ff */
[-C--:B------:R-:W-:Y:S01]  /*bd00*/  FMUL R162, R162, R12.reuse ;  /* 0x0000000ca2a27220 */ /* 0x080fe20000400000 */
[----:B------:R-:W-:Y:S01]  /*bd10*/  F2FP.SATFINITE.E4M3.F32.PACK_AB_MERGE_C R183, RZ, R183, RZ ;  /* 0x000000b7ffb7723e */ /* 0x000fe200048070ff */
[----:B------:R-:W-:Y:S01]  /*bd20*/  FMUL R163, R163, R12 ;  /* 0x0000000ca3a37220 */ /* 0x000fe20000400000 */
[----:B------:R-:W-:-:S02]  /*bd30*/  F2FP.SATFINITE.E4M3.F32.PACK_AB_MERGE_C R167, RZ, R167, RZ ;  /* 0x000000a7ffa7723e */ /* 0x000fc400048070ff */
[----:B------:R-:W-:Y:S02]  /*bd40*/  F2FP.SATFINITE.E4M3.F32.PACK_AB_MERGE_C R157, RZ, R157, RZ ;  /* 0x0000009dff9d723e */ /* 0x000fe400048070ff */
[----:B------:R-:W-:Y:S02]  /*bd50*/  F2FP.SATFINITE.E4M3.F32.PACK_AB_MERGE_C R149, RZ, R149, RZ ;  /* 0x00000095ff95723e */ /* 0x000fe400048070ff */
[----:B------:R-:W-:Y:S02]  /*bd60*/  F2FP.SATFINITE.E4M3.F32.PACK_AB_MERGE_C R169, RZ, R169, RZ ;  /* 0x000000a9ffa9723e */ /* 0x000fe400048070ff */
[----:B------:R-:W-:Y:S02]  /*bd70*/  F2FP.SATFINITE.E4M3.F32.PACK_AB_MERGE_C R191, RZ, R191, RZ ;  /* 0x000000bfffbf723e */ /* 0x000fe400048070ff */
[----:B------:R-:W-:Y:S02]  /*bd80*/  F2FP.SATFINITE.E4M3.F32.PACK_AB_MERGE_C R203, RZ, R203, RZ ;  /* 0x000000cbffcb723e */ /* 0x000fe400048070ff */
[----:B------:R-:W-:-:S02]  /*bd90*/  F2FP.SATFINITE.E4M3.F32.PACK_AB_MERGE_C R139, RZ, R139, RZ ;  /* 0x0000008bff8b723e */ /* 0x000fc400048070ff */
[----:B------:R-:W-:Y:S02]  /*bda0*/  F2FP.SATFINITE.E4M3.F32.PACK_AB_MERGE_C R185, RZ, R185, RZ ;  /* 0x000000b9ffb9723e */ /* 0x000fe400048070ff */
[----:B------:R-:W-:Y:S02]  /*bdb0*/  F2FP.SATFINITE.E4M3.F32.PACK_AB_MERGE_C R209, RZ, R209, RZ ;  /* 0x000000d1ffd1723e */ /* 0x000fe400048070ff */
[----:B------:R-:W-:Y:S02]  /*bdc0*/  F2FP.SATFINITE.E4M3.F32.PACK_AB_MERGE_C R213, RZ, R213, RZ ;  /* 0x000000d5ffd5723e */ /* 0x000fe400048070ff */
[----:B0-----:R-:W-:Y:S02]  /*bdd0*/  @!P0 IADD3 R6, P3, R28, R6, RZ ;  /* 0x000000061c068210 */ /* 0x001fe40007f7e0ff */
[----:B------:R-:W-:Y:S02]  /*bde0*/  F2FP.SATFINITE.E4M3.F32.PACK_AB_MERGE_C R211, RZ, R211, RZ ;  /* 0x000000d3ffd3723e */ /* 0x000fe400048070ff */
[----:B------:R-:W-:Y:S01]  /*bdf0*/  F2FP.SATFINITE.E4M3.F32.PACK_AB_MERGE_C R205, RZ, R205, RZ ;  /* 0x000000cdffcd723e */ /* 0x000fe200048070ff */
[----:B------:R-:W-:Y:S01]  /*be00*/  @!P0 IMAD.X R7, R32, 0x1, R7, P3 ;  /* 0x0000000120078824 */ /* 0x000fe200018e0607 */
[----:B------:R-:W-:-:S02]  /*be10*/  F2FP.SATFINITE.E4M3.F32.PACK_AB_MERGE_C R199, RZ, R199, RZ ;  /* 0x000000c7ffc7723e */ /* 0x000fc400048070ff */
[----:B------:R-:W-:Y:S02]  /*be20*/  F2FP.SATFINITE.E4M3.F32.PACK_AB_MERGE_C R193, RZ, R193, RZ ;  /* 0x000000c1ffc1723e */ /* 0x000fe400048070ff */
[----:B------:R0:W-:Y:S01]  /*be30*/  @!P0 STG.E.U8 desc[UR20][R6.64+0x21], R161 ;  /* 0x000021a106008986 */ /* 0x0001e2000c101114 */
[----:B------:R-:W-:Y:S02]  /*be40*/  @!P4 IADD3 R143, P0, P3, R19, R28, R18 ;  /* 0x0000001c138fc210 */ /* 0x000fe40007b1e012 */
[----:B------:R-:W-:Y:S02]  /*be50*/  F2FP.SATFINITE.E4M3.F32.PACK_AB_MERGE_C R189, RZ, R189, RZ ;  /* 0x000000bdffbd723e */ /* 0x000fe400048070ff */
[----:B------:R-:W-:Y:S02]  /*be60*/  @!P4 IADD3.X R164, R16, R32, R15, P0, P3 ;  /* 0x0000002010a4c210 */ /* 0x000fe400007e640f */
[----:B------:R-:W-:Y:S02]  /*be70*/  ISETP.LT.OR P4, PT, R30, 0x22, !P1 ;  /* 0x000000221e00780c */ /* 0x000fe40004f81670 */
[----:B------:R-:W-:-:S02]  /*be80*/  F2FP.SATFINITE.E4M3.F32.PACK_AB_MERGE_C R187, RZ, R187, RZ ;  /* 0x000000bbffbb723e */ /* 0x000fc400048070ff */
[----:B------:R-:W-:Y:S01]  /*be90*/  F2FP.SATFINITE.E4M3.F32.PACK_AB_MERGE_C R181, RZ, R181, RZ ;  /* 0x000000b5ffb5723e */ /* 0x000fe200048070ff */
[----:B0-----:R-:W-:Y:S01]  /*bea0*/  FMUL R7, R145, R12 ;  /* 0x0000000c91077220 */ /* 0x001fe20000400000 */
[----:B------:R-:W-:Y:S02]  /*beb0*/  F2FP.SATFINITE.E4M3.F32.PACK_AB_MERGE_C R161, RZ, R142, RZ ;  /* 0x0000008effa1723e */ /* 0x000fe400048070ff */
[----:B------:R-:W-:Y:S02]  /*bec0*/  F2FP.SATFINITE.E4M3.F32.PACK_AB_MERGE_C R177, RZ, R177, RZ ;  /* 0x000000b1ffb1723e */ /* 0x000fe400048070ff */
[----:B------:R-:W-:Y:S02]  /*bed0*/  F2FP.SATFINITE.E4M3.F32.PACK_AB_MERGE_C R7, RZ, R7, RZ ;  /* 0x00000007ff07723e */ /* 0x000fe400048070ff */
[----:B------:R-:W-:Y:S02]  /*bee0*/  F2FP.SATFINITE.E4M3.F32.PACK_AB_MERGE_C R175, RZ, R175, RZ ;  /* 0x000000afffaf723e */ /* 0x000fe400048070ff */
[----:B------:R-:W-:Y:S01]  /*bef0*/  @!P4 IADD3 R137, P0, P3, R19, R28, R18 ;  /* 0x0000001c1389c210 */ /* 0x000fe20007b1e012 */
[----:B------:R0:W-:Y:S01]  /*bf00*/  @!P5 STG.E.U8 desc[UR20][R24.64+0x20], R7 ;  /* 0x000020071800d986 */ /* 0x0001e2000c101114 */
[----:B------:R-:W-:-:S02]  /*bf10*/  ISETP.LT.OR P5, PT, R30, 0x29, !P1 ;  /* 0x000000291e00780c */ /* 0x000fc40004fa1670 */
[----:B------:R-:W-:Y:S01]  /*bf20*/  @!P4 IADD3.X R148, R16, R32, R15, P0, P3 ;  /* 0x000000201094c210 */ /* 0x000fe200007e640f */
[----:B------:R-:W-:Y:S01]  /*bf30*/  @!P2 STG.E.U8 desc[UR20][R26.64+0x21], R161 ;  /* 0x000021a11a00a986 */ /* 0x000fe2000c101114 */
[----:B------:R-:W-:Y:S02]  /*bf40*/  ISETP.LT.OR P4, PT, R30, 0x2a, !P1 ;  /* 0x0000002a1e00780c */ /* 0x000fe40004f81670 */
[----:B------:R-:W-:Y:S02]  /*bf50*/  F2FP.SATFINITE.E4M3.F32.PACK_AB_MERGE_C R171, RZ, R171, RZ ;  /* 0x000000abffab723e */ /* 0x000fe400048070ff */
[----:B------:R-:W-:-:S05]  /*bf60*/  F2FP.SATFINITE.E4M3.F32.PACK_AB_MERGE_C R163, RZ, R163, RZ ;  /* 0x000000a3ffa3723e */ /* 0x000fca00048070ff */
[--C-:B------:R-:W-:Y:S02]  /*bf70*/  @!P5 IADD3 R145, P0, P3, R19, R28, R18.reuse ;  /* 0x0000001c1391d210 */ /* 0x100fe40007b1e012 */
[----:B------:R-:W-:Y:S02]  /*bf80*/  @P5 LOP3.LUT R11, R11, 0x10, RZ, 0xfc, !PT ;  /* 0x000000100b0b5812 */ /* 0x000fe400078efcff */
[C-C-:B------:R-:W-:Y:S02]  /*bf90*/  @!P5 IADD3.X R168, R16.reuse, R32, R15.reuse, P0, P3 ;  /* 0x0000002010a8d210 */ /* 0x140fe400007e640f */
[----:B------:R-:W-:Y:S02]  /*bfa0*/  @!P4 IADD3 R153, P0, P3, R19, R28, R18 ;  /* 0x0000001c1399c210 */ /* 0x000fe40007b1e012 */
[----:B------:R-:W-:Y:S02]  /*bfb0*/  LOP3.LUT P5, RZ, R33, 0x80000000, RZ, 0xc0, !PT ;  /* 0x8000000021ff7812 */ /* 0x000fe400078ac0ff */
[----:B------:R-:W-:-:S02]  /*bfc0*/  @!P4 IADD3.X R142, R16, R32, R15, P0, P3 ;  /* 0x00000020108ec210 */ /* 0x000fc400007e640f */
[----:B------:R-:W-:Y:S02]  /*bfd0*/  ISETP.LT.OR P0, PT, R30, 0x29, !P6 ;  /* 0x000000291e00780c */ /* 0x000fe40007701670 */
[----:B------:R-:W-:-:S07]  /*bfe0*/  LOP3.LUT R11, R11, 0xfffff7ff, RZ, 0xc0, !PT ;  /* 0xfffff7ff0b0b7812 */ /* 0x000fce00078ec0ff */
[----:B------:R-:W-:-:S04]  /*bff0*/  @P5 LOP3.LUT R11, R11, 0x800, RZ, 0xfc, !PT ;  /* 0x000008000b0b5812 */ /* 0x000fc800078efcff */
[----:B0-----:R-:W0:Y:S01]  /*c000*/  @!P0 LDC.64 R6, c[0x0][0x5c0] ;  /* 0x00017000ff068b82 */ /* 0x001e220000000a00 */
[----:B------:R-:W-:-:S04]  /*c010*/  LOP3.LUT R11, R11, 0xffffffdf, RZ, 0xc0, !PT ;  /* 0xffffffdf0b0b7812 */ /* 0x000fc800078ec0ff */
[----:B------:R-:W-:Y:S02]  /*c020*/  @P4 LOP3.LUT R11, R11, 0x20, RZ, 0xfc, !PT ;  /* 0x000000200b0b4812 */ /* 0x000fe400078efcff */
[----:B------:R-:W-:Y:S02]  /*c030*/  LOP3.LUT P4, RZ, R33, 0x40000000, RZ, 0xc0, !PT ;  /* 0x4000000021ff7812 */ /* 0x000fe4000788c0ff */
[----:B0-----:R-:W-:-:S05]  /*c040*/  @!P0 IADD3 R24, P3, R28, R6, RZ ;  /* 0x000000061c188210 */ /* 0x001fca0007f7e0ff */
[----:B------:R-:W-:-:S05]  /*c050*/  @!P0 IMAD.X R25, R32, 0x1, R7, P3 ;  /* 0x0000000120198824 */ /* 0x000fca00018e0607 */
[----:B------:R-:W-:Y:S01]  /*c060*/  @!P0 STG.E.U8 desc[UR20][R24.64+0x28], R125 ;  /* 0x0000287d18008986 */ /* 0x000fe2000c101114 */
[----:B------:R-:W-:-:S13]  /*c070*/  ISETP.LT.OR P0, PT, R30, 0x2a, !P6 ;  /* 0x0000002a1e00780c */ /* 0x000fda0007701670 */
[----:B------:R-:W0:Y:S02]  /*c080*/  @!P0 LDC.64 R6, c[0x0][0x5c0] ;  /* 0x00017000ff068b82 */ /* 0x000e240000000a00 */
[----:B0-----:R-:W-:-:S05]  /*c090*/  @!P0 IADD3 R6, P3, R28, R6, RZ ;  /* 0x000000061c068210 */ /* 0x001fca0007f7e0ff */
[----:B------:R-:W-:-:S05]  /*c0a0*/  @!P0 IMAD.X R7, R32, 0x1, R7, P3 ;  /* 0x0000000120078824 */ /* 0x000fca00018e0607 */
[----:B------:R0:W-:Y:S01]  /*c0b0*/  @!P0 STG.E.U8 desc[UR20][R6.64+0x29], R131 ;  /* 0x0000298306008986 */ /* 0x0001e2000c101114 */
[----:B------:R-:W-:Y:S02]  /*c0c0*/  ISETP.LT.OR P0, PT, R30, 0x31, !P1 ;  /* 0x000000311e00780c */ /* 0x000fe40004f01670 */
[----:B0-----:R-:W-:-:S11]  /*c0d0*/  F2FP.SATFINITE.E4M3.F32.PACK_AB_MERGE_C R131, RZ, R124, RZ ;  /* 0x0000007cff83723e */ /* 0x001fd600048070ff */
[----:B------:R-:W-:-:S04]  /*c0e0*/  @!P0 IADD3 R27, P2, P3, R19, R28, R18 ;  /* 0x0000001c131b8210 */ /* 0x000fc80007b5e012 */
[----:B------:R-:W-:Y:S02]  /*c0f0*/  @!P0 IADD3.X R26, R16, R32, R15, P2, P3 ;  /* 0x00000020101a8210 */ /* 0x000fe400017e640f */
[C---:B------:R-:W-:Y:S02]  /*c100*/  LOP3.LUT P2, RZ, R11.reuse, 0x2, RZ, 0xc0, !PT ;  /* 0x000000020bff7812 */ /* 0x040fe4000784c0ff */
[----:B------:R-:W-:Y:S02]  /*c110*/  LOP3.LUT R11, R11, 0xffffff7f, RZ, 0xc0, !PT ;  /* 0xffffff7f0b0b7812 */ /* 0x000fe400078ec0ff */
[----:B------:R-:W-:Y:S02]  /*c120*/  ISETP.LT.OR P3, PT, R30, 0x32, !P1 ;  /* 0x000000321e00780c */ /* 0x000fe40004f61670 */
[----:B------:R-:W-:-:S04]  /*c130*/  @P0 LOP3.LUT R11, R11, 0x80, RZ, 0xfc, !PT ;  /* 0x000000800b0b0812 */ /* 0x000fc800078efcff */
[C---:B------:R-:W-:Y:S02]  /*c140*/  LOP3.LUT P0, RZ, R11.reuse, 0x4, RZ, 0xc0, !PT ;  /* 0x000000040bff7812 */ /* 0x040fe4000780c0ff */
[----:B------:R-:W-:-:S04]  /*c150*/  LOP3.LUT R11, R11, 0xfffffeff, RZ, 0xc0, !PT ;  /* 0xfffffeff0b0b7812 */ /* 0x000fc800078ec0ff */
[----:B------:R-:W-:Y:S02]  /*c160*/  @P1 LOP3.LUT R11, R11, 0x100, RZ, 0xfc, !PT ;  /* 0x000001000b0b1812 */ /* 0x000fe400078efcff */
[----:B------:R-:W-:-:S04]  /*c170*/  @!P3 IADD3 R25, P1, P5, R19, R28, R18 ;  /* 0x0000001c1319b210 */ /* 0x000fc80007d3e012 */
[----:B------:R-:W-:Y:S01]  /*c180*/  @!P3 IADD3.X R24, R16, R32, R15, P1, P5 ;  /* 0x000000201018b210 */ /* 0x000fe20000fea40f */
[----:B------:R0:W-:Y:S01]  /*c190*/  @!P0 STG.E.U8 desc[UR20][R34.64+0x28], R21 ;  /* 0x0000281522008986 */ /* 0x0001e2000c101114 */
[----:B------:R-:W-:Y:S02]  /*c1a0*/  ISETP.LT.OR P0, PT, R30, 0x31, !P6 ;  /* 0x000000311e00780c */ /* 0x000fe40007701670 */
[C---:B------:R-:W-:Y:S02]  /*c1b0*/  LOP3.LUT P5, RZ, R11.reuse, 0x800, RZ, 0xc0, !PT ;  /* 0x000008000bff7812 */ /* 0x040fe400078ac0ff */
[----:B------:R-:W-:-:S04]  /*c1c0*/  LOP3.LUT R11, R11, 0xfffffdff, RZ, 0xc0, !PT ;  /* 0xfffffdff0b0b7812 */ /* 0x000fc800078ec0ff */
[----:B------:R-:W-:Y:S02]  /*c1d0*/  @P3 LOP3.LUT R11, R11, 0x200, RZ, 0xfc, !PT ;  /* 0x000002000b0b3812 */ /* 0x000fe400078efcff */
[----:B------:R-:W-:Y:S02]  /*c1e0*/  LOP3.LUT P3, RZ, R33, 0x8000000, RZ, 0xc0, !PT ;  /* 0x0800000021ff7812 */ /* 0x000fe4000786c0ff */
[----:B0-----:R-:W-:Y:S01]  /*c1f0*/  F2FP.SATFINITE.E4M3.F32.PACK_AB_MERGE_C R21, RZ, R140, RZ ;  /* 0x0000008cff15723e */ /* 0x001fe200048070ff */
[----:B------:R-:W0:Y:S02]  /*c200*/  @!P0 LDC.64 R6, c[0x0][0x5c0] ;  /* 0x00017000ff068b82 */ /* 0x000e240000000a00 */
[----:B------:R-:W-:Y:S01]  /*c210*/  @!P5 STG.E.U8 desc[UR20][R36.64+0x29], R131 ;  /* 0x000029832400d986 */ /* 0x000fe2000c101114 */
[----:B------:R-:W-:Y:S02]  /*c220*/  LOP3.LUT P5, RZ, R11, 0x1, RZ, 0xc0, !PT ;  /* 0x000000010bff7812 */ /* 0x000fe400078ac0ff */
[----:B0-----:R-:W-:-:S05]  /*c230*/  @!P0 IADD3 R124, P1, R28, R6, RZ ;  /* 0x000000061c7c8210 */ /* 0x001fca0007f3e0ff */
[----:B------:R-:W-:-:S05]  /*c240*/  @!P0 IMAD.X R125, R32, 0x1, R7, P1 ;  /* 0x00000001207d8824 */ /* 0x000fca00008e0607 */
[----:B------:R0:W-:Y:S01]  /*c250*/  @!P0 STG.E.U8 desc[UR20][R124.64+0x30], R133 ;  /* 0x000030857c008986 */ /* 0x0001e2000c101114 */
[----:B------:R-:W-:Y:S01]  /*c260*/  ISETP.LT.OR P0, PT, R30, 0x32, !P6 ;  /* 0x000000321e00780c */ /* 0x000fe20007701670 */
[-C--:B--2---:R-:W-:Y:S01]  /*c270*/  FMUL R158, R158, R12.reuse ;  /* 0x0000000c9e9e7220 */ /* 0x084fe20000400000 */
[-C--:B------:R-:W-:Y:S01]  /*c280*/  FMUL R159, R159, R12.reuse ;  /* 0x0000000c9f9f7220 */ /* 0x080fe20000400000 */
[----:B---3--:R-:W-:-:S04]  /*c290*/  FMUL R154, R154, R12 ;  /* 0x0000000c9a9a7220 */ /* 0x008fc80000400000 */
[----:B------:R-:W-:Y:S02]  /*c2a0*/  F2FP.SATFINITE.E4M3.F32.PACK_AB_MERGE_C R159, RZ, R159, RZ ;  /* 0x0000009fff9f723e */ /* 0x000fe400048070ff */
[----:B0-----:R-:W-:-:S04]  /*c2b0*/  F2FP.SATFINITE.E4M3.F32.PACK_AB_MERGE_C R125, RZ, R178, RZ ;  /* 0x000000b2ff7d723e */ /* 0x001fc800048070ff */
[----:B------:R-:W0:Y:S01]  /*c2c0*/  @!P0 LDC.64 R6, c[0x0][0x5c0] ;  /* 0x00017000ff068b82 */ /* 0x000e220000000a00 */
[----:B------:R-:W-:Y:S02]  /*c2d0*/  F2FP.SATFINITE.E4M3.F32.PACK_AB_MERGE_C R154, RZ, R154, RZ ;  /* 0x0000009aff9a723e */ /* 0x000fe400048070ff */
[----:B0-----:R-:W-:-:S05]  /*c2e0*/  @!P0 IADD3 R34, P1, R28, R6, RZ ;  /* 0x000000061c228210 */ /* 0x001fca0007f3e0ff */
[----:B------:R-:W-:-:S05]  /*c2f0*/  @!P0 IMAD.X R35, R32, 0x1, R7, P1 ;  /* 0x0000000120238824 */ /* 0x000fca00008e0607 */
[----:B------:R0:W-:Y:S01]  /*c300*/  @!P0 STG.E.U8 desc[UR20][R34.64+0x31], R21 ;  /* 0x0000311522008986 */ /* 0x0001e2000c101114 */
[C---:B------:R-:W-:Y:S02]  /*c310*/  ISETP.LT.OR P0, PT, R30.reuse, 0x39, !P6 ;  /* 0x000000391e00780c */ /* 0x040fe40007701670 */
[----:B------:R-:W-:Y:S01]  /*c320*/  ISETP.LT.OR P6, PT, R30, 0x3a, !P6 ;  /* 0x0000003a1e00780c */ /* 0x000fe200077c1670 */
[----:B------:R1:W-:Y:S01]  /*c330*/  @!P2 STG.E.U8 desc[UR20][R38.64+0x30], R165 ;  /* 0x000030a52600a986 */ /* 0x0003e2000c101114 */
[----:B------:R-:W-:-:S03]  /*c340*/  LOP3.LUT P2, RZ, R33, 0x10000000, RZ, 0xc0, !PT ;  /* 0x1000000021ff7812 */ /* 0x000fc6000784c0ff */
[----:B------:R-:W-:Y:S01]  /*c350*/  @!P4 STG.E.U8 desc[UR20][R40.64+0x31], R125 ;  /* 0x0000317d2800c986 */ /* 0x000fe2000c101114 */
[----:B------:R-:W-:Y:S02]  /*c360*/  LOP3.LUT P4, RZ, R29, 0x8000000, RZ, 0xc0, !PT ;  /* 0x080000001dff7812 */ /* 0x000fe4000788c0ff */
[----:B0-----:R-:W-:-:S03]  /*c370*/  F2FP.SATFINITE.E4M3.F32.PACK_AB_MERGE_C R35, RZ, R136, RZ ;  /* 0x00000088ff23723e */ /* 0x001fc600048070ff */
[----:B------:R-:W0:Y:S01]  /*c380*/  @!P0 LDC.64 R6, c[0x0][0x5c0] ;  /* 0x00017000ff068b82 */ /* 0x000e220000000a00 */
[----:B-1----:R-:W-:Y:S02]  /*c390*/  F2FP.SATFINITE.E4M3.F32.PACK_AB_MERGE_C R39, RZ, R206, RZ ;  /* 0x000000ceff27723e */ /* 0x002fe400048070ff */
[----:B0-----:R-:W-:-:S05]  /*c3a0*/  @!P0 IADD3 R36, P1, R28, R6, RZ ;  /* 0x000000061c248210 */ /* 0x001fca0007f3e0ff */
[----:B------:R-:W-:Y:S01]  /*c3b0*/  @!P0 IMAD.X R37, R32, 0x1, R7, P1 ;  /* 0x0000000120258824 */ /* 0x000fe200008e0607 */
[----:B------:R-:W-:Y:S01]  /*c3c0*/  LOP3.LUT P1, RZ, R33, 0x4000000, RZ, 0xc0, !PT ;  /* 0x0400000021ff7812 */ /* 0x000fe2000782c0ff */
[----:B------:R-:W0:Y:S03]  /*c3d0*/  @!P6 LDC.64 R6, c[0x0][0x5c0] ;  /* 0x00017000ff06eb82 */ /* 0x000e260000000a00 */
[----:B------:R1:W-:Y:S01]  /*c3e0*/  @!P0 STG.E.U8 desc[UR20][R36.64+0x38], R207 ;  /* 0x000038cf24008986 */ /* 0x0003e2000c101114 */
[----:B------:R-:W-:Y:S02]  /*c3f0*/  P2R R21, PR, RZ, 0x2 ;  /* 0x00000002ff157803 */ /* 0x000fe40000000000 */
[----:B------:R-:W-:Y:S02]  /*c400*/  LOP3.LUT P1, RZ, R29, 0x4000000, RZ, 0xc0, !PT ;  /* 0x040000001dff7812 */ /* 0x000fe4000782c0ff */
[----:B-1----:R-:W-:-:S02]  /*c410*/  F2FP.SATFINITE.E4M3.F32.PACK_AB_MERGE_C R37, RZ, R160, RZ ;  /* 0x000000a0ff25723e */ /* 0x002fc400048070ff */
[----:B0-----:R-:W-:-:S05]  /*c420*/  @!P6 IADD3 R6, P0, R28, R6, RZ ;  /* 0x000000061c06e210 */ /* 0x001fca0007f1e0ff */
[----:B------:R-:W-:Y:S01]  /*c430*/  @!P6 IMAD.X R7, R32, 0x1, R7, P0 ;  /* 0x000000012007e824 */ /* 0x000fe200000e0607 */
[----:B------:R-:W-:-:S04]  /*c440*/  LOP3.LUT P0, RZ, R33, 0x2000000, RZ, 0xc0, !PT ;  /* 0x0200000021ff7812 */ /* 0x000fc8000780c0ff */
[----:B------:R0:W-:Y:S01]  /*c450*/  @!P6 STG.E.U8 desc[UR20][R6.64+0x39], R35 ;  /* 0x000039230600e986 */ /* 0x0001e2000c101114 */
[----:B------:R-:W-:-:S03]  /*c460*/  LOP3.LUT P6, RZ, R33, 0x20000000, RZ, 0xc0, !PT ;  /* 0x2000000021ff7812 */ /* 0x000fc600078cc0ff */
[----:B------:R-:W-:Y:S01]  /*c470*/  @!P5 STG.E.U8 desc[UR20][R42.64+0x38], R197 ;  /* 0x000038c52a00d986 */ /* 0x000fe2000c101114 */
[C---:B------:R-:W-:Y:S01]  /*c480*/  LOP3.LUT P5, RZ, R29.reuse, 0x2000000, RZ, 0xc0, !PT ;  /* 0x020000001dff7812 */ /* 0x040fe200078ac0ff */
[----:B0-----:R-:W0:Y:S08]  /*c490*/  @!P4 LDC.64 R6, c[0x0][0x5c0] ;  /* 0x00017000ff06cb82 */ /* 0x001e300000000a00 */
[----:B------:R-:W-:Y:S04]  /*c4a0*/  @!P6 STG.E.U8 desc[UR20][R44.64+0x39], R37 ;  /* 0x000039252c00e986 */ /* 0x000fe8000c101114 */
[----:B------:R-:W-:Y:S01]  /*c4b0*/  @!P2 STG.E.U8 desc[UR20][R46.64], R183 ;  /* 0x000000b72e00a986 */ /* 0x000fe2000c101114 */
[----:B------:R-:W-:-:S03]  /*c4c0*/  LOP3.LUT P2, RZ, R29, 0x1000000, RZ, 0xc0, !PT ;  /* 0x010000001dff7812 */ /* 0x000fc6000784c0ff */
[----:B------:R1:W-:Y:S01]  /*c4d0*/  @!P3 STG.E.U8 desc[UR20][R48.64+0x1], R39 ;  /* 0x000001273000b986 */ /* 0x0003e2000c101114 */
[----:B------:R-:W-:Y:S02]  /*c4e0*/  LOP3.LUT P3, RZ, R33, 0x400000, RZ, 0xc0, !PT ;  /* 0x0040000021ff7812 */ /* 0x000fe4000786c0ff */
[----:B-1----:R-:W-:Y:S02]  /*c4f0*/  F2FP.SATFINITE.E4M3.F32.PACK_AB_MERGE_C R39, RZ, R194, RZ ;  /* 0x000000c2ff27723e */ /* 0x002fe400048070ff */
[----:B0-----:R-:W-:-:S05]  /*c500*/  @!P4 IADD3 R34, P6, R89, R6, RZ ;  /* 0x000000065922c210 */ /* 0x001fca0007fde0ff */
[----:B------:R-:W-:Y:S02]  /*c510*/  @!P4 IMAD.X R35, R88, 0x1, R7, P6 ;  /* 0x000000015823c824 */ /* 0x000fe400030e0607 */
[----:B------:R-:W0:Y:S03]  /*c520*/  @!P1 LDC.64 R6, c[0x0][0x5c0] ;  /* 0x00017000ff069b82 */ /* 0x000e260000000a00 */
[----:B------:R1:W-:Y:S01]  /*c530*/  @!P4 STG.E.U8 desc[UR20][R34.64], R167 ;  /* 0x000000a72200c986 */ /* 0x0003e2000c101114 */
[----:B------:R-:W-:Y:S02]  /*c540*/  LOP3.LUT P4, RZ, R29, 0x800000, RZ, 0xc0, !PT ;  /* 0x008000001dff7812 */ /* 0x000fe4000788c0ff */
[----:B0-----:R-:W-:-:S05]  /*c550*/  @!P1 IADD3 R36, P6, R87, R6, RZ ;  /* 0x0000000657249210 */ /* 0x001fca0007fde0ff */
[----:B------:R-:W-:Y:S01]  /*c560*/  @!P1 IMAD.X R37, R86, 0x1, R7, P6 ;  /* 0x0000000156259824 */ /* 0x000fe200030e0607 */
[----:B------:R-:W-:Y:S01]  /*c570*/  LOP3.LUT P6, RZ, R29, 0x4000000, RZ, 0xc0, !PT ;  /* 0x040000001dff7812 */ /* 0x000fe200078cc0ff */
[----:B------:R-:W1:Y:S01]  /*c580*/  @!P5 LDC.64 R6, c[0x0][0x5c0] ;  /* 0x00017000ff06db82 */ /* 0x000e620000000a00 */
[----:B------:R-:W-:Y:S02]  /*c590*/  ISETP.NE.AND P1, PT, R21, RZ, PT ;  /* 0x000000ff1500720c */ /* 0x000fe40003f25270 */
[----:B------:R-:W-:-:S09]  /*c5a0*/  F2FP.SATFINITE.E4M3.F32.PACK_AB_MERGE_C R21, RZ, R146, RZ ;  /* 0x00000092ff15723e */ /* 0x000fd200048070ff */
[----:B------:R0:W-:Y:S04]  /*c5b0*/  @!P6 STG.E.U8 desc[UR20][R36.64+0x1], R21 ;  /* 0x000001152400e986 */ /* 0x0001e8000c101114 */
[----:B------:R-:W-:Y:S01]  /*c5c0*/  @!P1 STG.E.U8 desc[UR20][R50.64+0x8], R157 ;  /* 0x0000089d32009986 */ /* 0x000fe2000c101114 */
[----:B------:R-:W-:-:S03]  /*c5d0*/  LOP3.LUT P1, RZ, R29, 0x400000, RZ, 0xc0, !PT ;  /* 0x004000001dff7812 */ /* 0x000fc6000782c0ff */
[----:B------:R2:W-:Y:S01]  /*c5e0*/  @!P0 STG.E.U8 desc[UR20][R52.64+0x9], R39 ;  /* 0x0000092734008986 */ /* 0x0005e2000c101114 */
[----:B------:R-:W-:Y:S02]  /*c5f0*/  LOP3.LUT P0, RZ, R33, 0x200000, RZ, 0xc0, !PT ;  /* 0x0020000021ff7812 */ /* 0x000fe4000780c0ff */
[----:B-1----:R-:W-:Y:S02]  /*c600*/  @!P5 IADD3 R34, P6, R85, R6, RZ ;  /* 0x000000065522d210 */ /* 0x002fe40007fde0ff */
[----:B0-----:R-:W-:-:S03]  /*c610*/  F2FP.SATFINITE.E4M3.F32.PACK_AB_MERGE_C R21, RZ, R156, RZ ;  /* 0x0000009cff15723e */ /* 0x001fc600048070ff */
[----:B------:R-:W-:Y:S02]  /*c620*/  @!P5 IMAD.X R35, R84, 0x1, R7, P6 ;  /* 0x000000015423d824 */ /* 0x000fe400030e0607 */
[----:B------:R-:W0:Y:S01]  /*c630*/  @!P2 LDC.64 R6, c[0x0][0x5c0] ;  /* 0x00017000ff06ab82 */ /* 0x000e220000000a00 */
[----:B--2---:R-:W-:Y:S02]  /*c640*/  F2FP.SATFINITE.E4M3.F32.PACK_AB_MERGE_C R39, RZ, R174, RZ ;  /* 0x000000aeff27723e */ /* 0x004fe400048070ff */
[----:B------:R-:W-:Y:S01]  /*c650*/  @!P5 STG.E.U8 desc[UR20][R34.64+0x8], R149 ;  /* 0x000008952200d986 */ /* 0x000fe2000c101114 */
[----:B------:R-:W-:Y:S02]  /*c660*/  LOP3.LUT P5, RZ, R33, 0x80000, RZ, 0xc0, !PT ;  /* 0x0008000021ff7812 */ /* 0x000fe400078ac0ff */
[----:B0-----:R-:W-:-:S05]  /*c670*/  @!P2 IADD3 R36, P6, R83, R6, RZ ;  /* 0x000000065324a210 */ /* 0x001fca0007fde0ff */
[----:B------:R-:W-:Y:S01]  /*c680*/  @!P2 IMAD.X R37, R82, 0x1, R7, P6 ;  /* 0x000000015225a824 */ /* 0x000fe200030e0607 */
[----:B------:R-:W-:Y:S01]  /*c690*/  LOP3.LUT P6, RZ, R33, 0x1000000, RZ, 0xc0, !PT ;  /* 0x0100000021ff7812 */ /* 0x000fe200078cc0ff */
[----:B------:R-:W0:Y:S03]  /*c6a0*/  @!P4 LDC.64 R6, c[0x0][0x5c0] ;  /* 0x00017000ff06cb82 */ /* 0x000e260000000a00 */
[----:B------:R1:W-:Y:S01]  /*c6b0*/  @!P2 STG.E.U8 desc[UR20][R36.64+0x9], R21 ;  /* 0x000009152400a986 */ /* 0x0003e2000c101114 */
[----:B------:R-:W-:-:S08]  /*c6c0*/  LOP3.LUT P2, RZ, R11, 0x400, RZ, 0xc0, !PT ;  /* 0x000004000bff7812 */ /* 0x000fd0000784c0ff */
[----:B------:R-:W-:Y:S01]  /*c6d0*/  @!P6 STG.E.U8 desc[UR20][R54.64+0x10], R169 ;  /* 0x000010a93600e986 */ /* 0x000fe2000c101114 */
[----:B-1----:R-:W-:-:S03]  /*c6e0*/  F2FP.SATFINITE.E4M3.F32.PACK_AB_MERGE_C R21, RZ, R190, RZ ;  /* 0x000000beff15723e */ /* 0x002fc600048070ff */
[----:B------:R1:W-:Y:S01]  /*c6f0*/  @!P3 STG.E.U8 desc[UR20][R56.64+0x11], R39 ;  /* 0x000011273800b986 */ /* 0x0003e2000c101114 */
[----:B------:R-:W-:Y:S02]  /*c700*/  LOP3.LUT P3, RZ, R33, 0x20000, RZ, 0xc0, !PT ;  /* 0x0002000021ff7812 */ /* 0x000fe4000786c0ff */
[----:B0-----:R-:W-:Y:S02]  /*c710*/  @!P4 IADD3 R34, P6, R81, R6, RZ ;  /* 0x000000065122c210 */ /* 0x001fe40007fde0ff */
[----:B-1----:R-:W-:-:S03]  /*c720*/  F2FP.SATFINITE.E4M3.F32.PACK_AB_MERGE_C R39, RZ, R210, RZ ;  /* 0x000000d2ff27723e */ /* 0x002fc600048070ff */
[----:B------:R-:W-:Y:S02]  /*c730*/  @!P4 IMAD.X R35, R80, 0x1, R7, P6 ;  /* 0x000000015023c824 */ /* 0x000fe400030e0607 */
[----:B------:R-:W0:Y:S03]  /*c740*/  @!P1 LDC.64 R6, c[0x0][0x5c0] ;  /* 0x00017000ff069b82 */ /* 0x000e260000000a00 */
[----:B------:R-:W-:Y:S01]  /*c750*/  @!P4 STG.E.U8 desc[UR20][R34.64+0x10], R191 ;  /* 0x000010bf2200c986 */ /* 0x000fe2000c101114 */
[----:B------:R-:W-:-:S04]  /*c760*/  LOP3.LUT P4, RZ, R33, 0x40000, RZ, 0xc0, !PT ;  /* 0x0004000021ff7812 */ /* 0x000fc8000788c0ff */
[----:B------:R-:W-:Y:S02]  /*c770*/  P2R R38, PR, RZ, 0x10 ;  /* 0x00000010ff267803 */ /* 0x000fe40000000000 */
[----:B------:R-:W-:Y:S02]  /*c780*/  LOP3.LUT P4, RZ, R29, 0x100000, RZ, 0xc0, !PT ;  /* 0x001000001dff7812 */ /* 0x000fe4000788c0ff */
[----:B0-----:R-:W-:-:S05]  /*c790*/  @!P1 IADD3 R36, P6, R79, R6, RZ ;  /* 0x000000064f249210 */ /* 0x001fca0007fde0ff */
[----:B------:R-:W-:Y:S02]  /*c7a0*/  @!P1 IMAD.X R37, R76, 0x1, R7, P6 ;  /* 0x000000014c259824 */ /* 0x000fe400030e0607 */
[----:B------:R-:W0:Y:S03]  /*c7b0*/  @!P2 LDC.64 R6, c[0x0][0x5c0] ;  /* 0x00017000ff06ab82 */ /* 0x000e260000000a00 */
[----:B------:R1:W-:Y:S01]  /*c7c0*/  @!P1 STG.E.U8 desc[UR20][R36.64+0x11], R21 ;  /* 0x0000111524009986 */ /* 0x0003e2000c101114 */
[----:B------:R-:W-:-:S03]  /*c7d0*/  LOP3.LUT P1, RZ, R29, 0x80000, RZ, 0xc0, !PT ;  /* 0x000800001dff7812 */ /* 0x000fc6000782c0ff */
[----:B------:R-:W-:Y:S01]  /*c7e0*/  @!P0 STG.E.U8 desc[UR20][R58.64+0x18], R203 ;  /* 0x000018cb3a008986 */ /* 0x000fe2000c101114 */
[----:B------:R-:W-:-:S03]  /*c7f0*/  LOP3.LUT P0, RZ, R33, 0x10000, RZ, 0xc0, !PT ;  /* 0x0001000021ff7812 */ /* 0x000fc6000780c0ff */
[----:B------:R2:W-:Y:S01]  /*c800*/  @!P5 STG.E.U8 desc[UR20][R60.64+0x19], R39 ;  /* 0x000019273c00d986 */ /* 0x0005e2000c101114 */
[----:B------:R-:W-:Y:S02]  /*c810*/  P2R R40, PR, RZ, 0x1 ;  /* 0x00000001ff287803 */ /* 0x000fe40000000000 */
[C---:B------:R-:W-:Y:S02]  /*c820*/  LOP3.LUT P0, RZ, R29.reuse, 0x40000, RZ, 0xc0, !PT ;  /* 0x000400001dff7812 */ /* 0x040fe4000780c0ff */
[----:B-1----:R-:W-:Y:S02]  /*c830*/  F2FP.SATFINITE.E4M3.F32.PACK_AB_MERGE_C R21, RZ, R170, RZ ;  /* 0x000000aaff15723e */ /* 0x002fe400048070ff */
[----:B------:R-:W-:Y:S02]  /*c840*/  LOP3.LUT P5, RZ, R29, 0x20000, RZ, 0xc0, !PT ;  /* 0x000200001dff7812 */ /* 0x000fe400078ac0ff */
[----:B--2---:R-:W-:Y:S02]  /*c850*/  F2FP.SATFINITE.E4M3.F32.PACK_AB_MERGE_C R39, RZ, R196, RZ ;  /* 0x000000c4ff27723e */ /* 0x004fe400048070ff */
        /* <DEDUP_REMOVED lines=9> */
[----:B------:R-:W-:-:S11]  /*c8f0*/  ISETP.NE.AND P4, PT, R38, RZ, PT ;  /* 0x000000ff2600720c */ /* 0x000fd60003f85270 */
        /* <DEDUP_REMOVED lines=20> */
[----:B------:R-:W-:Y:S01]  /*ca40*/  @!P2 STG.E.U8 desc[UR20][R68.64+0x29], R39 ;  /* 0x000029274400a986 */ /* 0x000fe2000c101114 */
[----:B------:R-:W-:Y:S02]  /*ca50*/  LOP3.LUT P2, RZ, R33, 0x1000, RZ, 0xc0, !PT ;  /* 0x0000100021ff7812 */ /* 0x000fe4000784c0ff */
[----:B-1----:R-:W-:Y:S02]  /*ca60*/  @!P5 IADD3 R34, P6, R95, R6, RZ ;  /* 0x000000065f22d210 */ /* 0x002fe40007fde0ff */
[----:B0-----:R-:W-:-:S03]  /*ca70*/  F2FP.SATFINITE.E4M3.F32.PACK_AB_MERGE_C R21, RZ, R200, RZ ;  /* 0x000000c8ff15723e */ /* 0x001fc600048070ff */
[----:B------:R-:W-:Y:S02]  /*ca80*/  @!P5 IMAD.X R35, R94, 0x1, R7, P6 ;  /* 0x000000015e23d824 */ /* 0x000fe400030e0607 */
[----:B------:R-:W0:Y:S03]  /*ca90*/  @!P4 LDC.64 R6, c[0x0][0x5c0] ;  /* 0x00017000ff06cb82 */ /* 0x000e260000000a00 */
[----:B------:R1:W-:Y:S01]  /*caa0*/  @!P5 STG.E.U8 desc[UR20][R34.64+0x28], R211 ;  /* 0x000028d32200d986 */ /* 0x0003e2000c101114 */
[----:B------:R-:W-:-:S04]  /*cab0*/  LOP3.LUT P5, RZ, R29, 0x4000, RZ, 0xc0, !PT ;  /* 0x000040001dff7812 */ /* 0x000fc800078ac0ff */
[----:B-1----:R-:W1:Y:S01]  /*cac0*/  @!P1 LDC.64 R34, c[0x0][0x5c0] ;  /* 0x00017000ff229b82 */ /* 0x002e620000000a00 */
[----:B0-----:R-:W-:-:S05]  /*cad0*/  @!P4 IADD3 R6, P6, R99, R6, RZ ;  /* 0x000000066306c210 */ /* 0x001fca0007fde0ff */
[----:B------:R-:W-:Y:S01]  /*cae0*/  @!P4 IMAD.X R7, R98, 0x1, R7, P6 ;  /* 0x000000016207c824 */ /* 0x000fe200030e0607 */
[----:B------:R-:W-:-:S04]  /*caf0*/  LOP3.LUT P6, RZ, R33, 0x2000, RZ, 0xc0, !PT ;  /* 0x0000200021ff7812 */ /* 0x000fc800078cc0ff */
[----:B------:R0:W-:Y:S01]  /*cb00*/  @!P4 STG.E.U8 desc[UR20][R6.64+0x29], R21 ;  /* 0x000029150600c986 */ /* 0x0001e2000c101114 */
[----:B------:R-:W-:Y:S02]  /*cb10*/  LOP3.LUT P4, RZ, R29, 0x8, RZ, 0xc0, !PT ;  /* 0x000000081dff7812 */ /* 0x000fe4000788c0ff */
[----:B------:R-:W-:Y:S01]  /*cb20*/  F2FP.SATFINITE.E4M3.F32.PACK_AB_MERGE_C R29, RZ, R198, RZ ;  /* 0x000000c6ff1d723e */ /* 0x000fe200048070ff */
[----:B------:R-:W-:Y:S01]  /*cb30*/  @!P3 STG.E.U8 desc[UR20][R70.64+0x30], R205 ;  /* 0x000030cd4600b986 */ /* 0x000fe2000c101114 */
[-C--:B------:R-:W-:Y:S01]  /*cb40*/  FMUL R155, R155, R12.reuse ;  /* 0x0000000c9b9b7220 */ /* 0x080fe20000400000 */
[-C--:B------:R-:W-:Y:S01]  /*cb50*/  FMUL R144, R144, R12.reuse ;  /* 0x0000000c90907220 */ /* 0x080fe20000400000 */
[-C--:B------:R-:W-:Y:S01]  /*cb60*/  FMUL R147, R147, R12.reuse ;  /* 0x0000000c93937220 */ /* 0x080fe20000400000 */
[----:B------:R-:W-:Y:S01]  /*cb70*/  FMUL R138, R138, R12 ;  /* 0x0000000c8a8a7220 */ /* 0x000fe20000400000 */
[----:B------:R2:W-:Y:S01]  /*cb80*/  @!P6 STG.E.U8 desc[UR20][R72.64+0x31], R29 ;  /* 0x0000311d4800e986 */ /* 0x0005e2000c101114 */
[----:B-1----:R-:W-:Y:S01]  /*cb90*/  @!P1 IADD3 R34, P6, R101, R34, RZ ;  /* 0x0000002265229210 */ /* 0x002fe20007fde0ff */
[----:B0-----:R-:W0:Y:S01]  /*cba0*/  @!P0 LDC.64 R6, c[0x0][0x5c0] ;  /* 0x00017000ff068b82 */ /* 0x001e220000000a00 */
[----:B------:R-:W-:-:S03]  /*cbb0*/  F2FP.SATFINITE.E4M3.F32.PACK_AB_MERGE_C R21, RZ, R192, RZ ;  /* 0x000000c0ff15723e */ /* 0x000fc600048070ff */
[----:B------:R-:W-:Y:S02]  /*cbc0*/  @!P1 IMAD.X R35, R100, 0x1, R35, P6 ;  /* 0x0000000164239824 */ /* 0x000fe400030e0623 */
[-C--:B------:R-:W-:Y:S01]  /*cbd0*/  FMUL R141, R141, R12.reuse ;  /* 0x0000000c8d8d7220 */ /* 0x080fe20000400000 */
[-C--:B------:R-:W-:Y:S01]  /*cbe0*/  FMUL R132, R132, R12.reuse ;  /* 0x0000000c84847220 */ /* 0x080fe20000400000 */
[-C--:B------:R-:W-:Y:S01]  /*cbf0*/  FMUL R129, R129, R12.reuse ;  /* 0x0000000c81817220 */ /* 0x080fe20000400000 */
[----:B------:R-:W-:Y:S01]  /*cc00*/  FMUL R130, R130, R12 ;  /* 0x0000000c82827220 */ /* 0x000fe20000400000 */
[----:B------:R1:W-:Y:S01]  /*cc10*/  @!P1 STG.E.U8 desc[UR20][R34.64+0x30], R199 ;  /* 0x000030c722009986 */ /* 0x0003e2000c101114 */
[----:B--2---:R-:W-:Y:S02]  /*cc20*/  F2FP.SATFINITE.E4M3.F32.PACK_AB_MERGE_C R29, RZ, R188, RZ ;  /* 0x000000bcff1d723e */ /* 0x004fe400048070ff */
[C---:B------:R-:W-:Y:S02]  /*cc30*/  LOP3.LUT P1, RZ, R11.reuse, 0x100, RZ, 0xc0, !PT ;  /* 0x000001000bff7812 */ /* 0x040fe4000782c0ff */
[----:B------:R-:W-:Y:S01]  /*cc40*/  LOP3.LUT P3, RZ, R11, 0x200, RZ, 0xc0, !PT ;  /* 0x000002000bff7812 */ /* 0x000fe2000786c0ff */
[----:B-1----:R-:W1:Y:S01]  /*cc50*/  @!P5 LDC.64 R34, c[0x0][0x5c0] ;  /* 0x00017000ff22db82 */ /* 0x002e620000000a00 */
[----:B0-----:R-:W-:-:S05]  /*cc60*/  @!P0 IADD3 R6, P6, R105, R6, RZ ;  /* 0x0000000669068210 */ /* 0x001fca0007fde0ff */
[----:B------:R-:W-:Y:S01]  /*cc70*/  @!P0 IMAD.X R7, R104, 0x1, R7, P6 ;  /* 0x0000000168078824 */ /* 0x000fe200030e0607 */
[----:B------:R-:W-:-:S04]  /*cc80*/  LOP3.LUT P6, RZ, R33, 0x800, RZ, 0xc0, !PT ;  /* 0x0000080021ff7812 */ /* 0x000fc800078cc0ff */
[----:B------:R0:W-:Y:S01]  /*cc90*/  @!P0 STG.E.U8 desc[UR20][R6.64+0x31], R21 ;  /* 0x0000311506008986 */ /* 0x0001e2000c101114 */
[----:B------:R-:W-:Y:S02]  /*cca0*/  F2FP.SATFINITE.E4M3.F32.PACK_AB_MERGE_C R155, RZ, R155, RZ ;  /* 0x0000009bff9b723e */ /* 0x000fe400048070ff */
[----:B------:R-:W-:Y:S01]  /*ccb0*/  F2FP.SATFINITE.E4M3.F32.PACK_AB_MERGE_C R144, RZ, R144, RZ ;  /* 0x00000090ff90723e */ /* 0x000fe200048070ff */
[----:B------:R-:W-:Y:S01]  /*ccc0*/  @!P2 STG.E.U8 desc[UR20][R74.64+0x38], R193 ;  /* 0x000038c14a00a986 */ /* 0x000fe2000c101114 */
[----:B------:R-:W-:Y:S02]  /*ccd0*/  LOP3.LUT P2, RZ, R11, 0x40, RZ, 0xc0, !PT ;  /* 0x000000400bff7812 */ /* 0x000fe4000784c0ff */
[----:B------:R-:W-:Y:S02]  /*cce0*/  F2FP.SATFINITE.E4M3.F32.PACK_AB_MERGE_C R147, RZ, R147, RZ ;  /* 0x00000093ff93723e */ /* 0x000fe400048070ff */
[----:B------:R2:W-:Y:S01]  /*ccf0*/  @!P6 STG.E.U8 desc[UR20][R214.64+0x39], R29 ;  /* 0x0000391dd600e986 */ /* 0x0005e2000c101114 */
[----:B-1----:R-:W-:Y:S01]  /*cd00*/  @!P5 IADD3 R34, P6, R103, R34, RZ ;  /* 0x000000226722d210 */ /* 0x002fe20007fde0ff */
[----:B0-----:R-:W0:Y:S01]  /*cd10*/  @!P4 LDC.64 R6, c[0x0][0x5c0] ;  /* 0x00017000ff06cb82 */ /* 0x001e220000000a00 */
[----:B------:R-:W-:-:S03]  /*cd20*/  F2FP.SATFINITE.E4M3.F32.PACK_AB_MERGE_C R21, RZ, R182, RZ ;  /* 0x000000b6ff15723e */ /* 0x000fc600048070ff */
[----:B------:R-:W-:Y:S01]  /*cd30*/  @!P5 IMAD.X R35, R102, 0x1, R35, P6 ;  /* 0x000000016623d824 */ /* 0x000fe200030e0623 */
[----:B------:R-:W-:Y:S02]  /*cd40*/  F2FP.SATFINITE.E4M3.F32.PACK_AB_MERGE_C R141, RZ, R141, RZ ;  /* 0x0000008dff8d723e */ /* 0x000fe400048070ff */
[----:B------:R-:W-:Y:S02]  /*cd50*/  F2FP.SATFINITE.E4M3.F32.PACK_AB_MERGE_C R129, RZ, R129, RZ ;  /* 0x00000081ff81723e */ /* 0x000fe400048070ff */
[----:B------:R-:W-:Y:S01]  /*cd60*/  @!P5 STG.E.U8 desc[UR20][R34.64+0x38], R189 ;  /* 0x000038bd2200d986 */ /* 0x000fe2000c101114 */
[----:B------:R-:W-:Y:S02]  /*cd70*/  ISETP.LT.OR P5, PT, R30, 0x1, !P2 ;  /* 0x000000011e00780c */ /* 0x000fe400057a1670 */
[----:B--2---:R-:W-:Y:S02]  /*cd80*/  F2FP.SATFINITE.E4M3.F32.PACK_AB_MERGE_C R29, RZ, R180, RZ ;  /* 0x000000b4ff1d723e */ /* 0x004fe400048070ff */
[----:B------:R-:W-:-:S02]  /*cd90*/  F2FP.SATFINITE.E4M3.F32.PACK_AB_MERGE_C R130, RZ, R130, RZ ;  /* 0x00000082ff82723e */ /* 0x000fc400048070ff */
[----:B------:R-:W-:Y:S02]  /*cda0*/  LOP3.LUT P0, RZ, R11, 0x80, RZ, 0xc0, !PT ;  /* 0x000000800bff7812 */ /* 0x000fe4000780c0ff */
[----:B0-----:R-:W-:-:S11]  /*cdb0*/  @!P4 IADD3 R6, P6, R107, R6, RZ ;  /* 0x000000066b06c210 */ /* 0x001fd60007fde0ff */
[----:B------:R-:W0:Y:S01]  /*cdc0*/  @!P0 LDC.64 R36, c[0x0][0x5c0] ;  /* 0x00017000ff248b82 */ /* 0x000e220000000a00 */
[----:B------:R-:W-:Y:S01]  /*cdd0*/  @!P4 IMAD.X R7, R106, 0x1, R7, P6 ;  /* 0x000000016a07c824 */ /* 0x000fe200030e0607 */
[----:B------:R-:W-:-:S04]  /*cde0*/  ISETP.LT.OR P6, PT, R30, 0x2, !P2 ;  /* 0x000000021e00780c */ /* 0x000fc800057c1670 */
[----:B------:R1:W-:Y:S01]  /*cdf0*/  @!P4 STG.E.U8 desc[UR20][R6.64+0x39], R21 ;  /* 0x000039150600c986 */ /* 0x0003e2000c101114 */
[----:B------:R-:W-:-:S03]  /*ce00*/  LOP3.LUT P4, RZ, R11, 0x20, RZ, 0xc0, !PT ;  /* 0x000000200bff7812 */ /* 0x000fc6000788c0ff */
[----:B------:R-:W-:Y:S01]  /*ce10*/  @!P5 STG.E.U8 desc[UR20][R216.64], R187 ;  /* 0x000000bbd800d986 */ /* 0x000fe2000c101114 */
[----:B------:R-:W-:-:S04]  /*ce20*/  ISETP.LT.OR P5, PT, R30, 0x1, !P1 ;  /* 0x000000011e00780c */ /* 0x000fc80004fa1670 */
[----:B------:R2:W-:Y:S01]  /*ce30*/  @!P6 STG.E.U8 desc[UR20][R218.64+0x1], R29 ;  /* 0x0000011dda00e986 */ /* 0x0005e2000c101114 */
[----:B-1----:R-:W-:-:S08]  /*ce40*/  F2FP.SATFINITE.E4M3.F32.PACK_AB_MERGE_C R21, RZ, R176, RZ ;  /* 0x000000b0ff15723e */ /* 0x002fd000048070ff */
[----:B------:R-:W1:Y:S01]  /*ce50*/  @!P5 LDC.64 R34, c[0x0][0x5c0] ;  /* 0x00017000ff22db82 */ /* 0x000e620000000a00 */
[----:B--2---:R-:W-:Y:S02]  /*ce60*/  F2FP.SATFINITE.E4M3.F32.PACK_AB_MERGE_C R29, RZ, R172, RZ ;  /* 0x000000acff1d723e */ /* 0x004fe400048070ff */
[----:B-1----:R-:W-:-:S05]  /*ce70*/  @!P5 IADD3 R34, P6, R109, R34, RZ ;  /* 0x000000226d22d210 */ /* 0x002fca0007fde0ff */
[----:B------:R-:W-:Y:S01]  /*ce80*/  @!P5 IMAD.X R35, R110, 0x1, R35, P6 ;  /* 0x000000016e23d824 */ /* 0x000fe200030e0623 */
[C---:B------:R-:W-:Y:S02]  /*ce90*/  ISETP.LT.OR P5, PT, R30.reuse, 0x2, !P1 ;  /* 0x000000021e00780c */ /* 0x040fe40004fa1670 */
[----:B------:R-:W-:-:S11]  /*cea0*/  ISETP.LT.OR P6, PT, R30, 0x1, !P1 ;  /* 0x000000011e00780c */ /* 0x000fd60004fc1670 */
[----:B------:R-:W1:Y:S02]  /*ceb0*/  @!P5 LDC.64 R6, c[0x0][0x5c0] ;  /* 0x00017000ff06db82 */ /* 0x000e640000000a00 */
[----:B------:R-:W-:Y:S01]  /*cec0*/  @!P6 STG.E.U8 desc[UR20][R34.64], R181 ;  /* 0x000000b52200e986 */ /* 0x000fe2000c101114 */
[----:B-1----:R-:W-:-:S05]  /*ced0*/  @!P5 IADD3 R6, P6, R31, R6, RZ ;  /* 0x000000061f06d210 */ /* 0x002fca0007fde0ff */
[----:B------:R-:W-:Y:S01]  /*cee0*/  @!P5 IMAD.X R7, R108, 0x1, R7, P6 ;  /* 0x000000016c07d824 */ /* 0x000fe200030e0607 */
[C---:B------:R-:W-:Y:S02]  /*cef0*/  ISETP.LT.OR P6, PT, R30.reuse, 0x2, !P1 ;  /* 0x000000021e00780c */ /* 0x040fe40004fc1670 */
[----:B------:R-:W-:-:S11]  /*cf00*/  ISETP.LT.OR P5, PT, R30, 0x9, !P2 ;  /* 0x000000091e00780c */ /* 0x000fd600057a1670 */
[----:B------:R1:W-:Y:S01]  /*cf10*/  @!P6 STG.E.U8 desc[UR20][R6.64+0x1], R21 ;  /* 0x000001150600e986 */ /* 0x0003e2000c101114 */
[----:B------:R-:W-:-:S03]  /*cf20*/  ISETP.LT.OR P6, PT, R30, 0xa, !P2 ;  /* 0x0000000a1e00780c */ /* 0x000fc600057c1670 */
[----:B------:R-:W-:Y:S01]  /*cf30*/  @!P5 STG.E.U8 desc[UR20][R220.64+0x8], R177 ;  /* 0x000008b1dc00d986 */ /* 0x000fe2000c101114 */
[----:B------:R-:W-:Y:S02]  /*cf40*/  ISETP.LT.OR P5, PT, R30, 0x9, !P1 ;  /* 0x000000091e00780c */ /* 0x000fe40004fa1670 */
[----:B-1----:R-:W-:-:S07]  /*cf50*/  F2FP.SATFINITE.E4M3.F32.PACK_AB_MERGE_C R21, RZ, R166, RZ ;  /* 0x000000a6ff15723e */ /* 0x002fce00048070ff */
[----:B------:R1:W-:Y:S04]  /*cf60*/  @!P6 STG.E.U8 desc[UR20][R222.64+0x9], R29 ;  /* 0x0000091dde00e986 */ /* 0x0003e8000c101114 */
[----:B------:R-:W2:Y:S01]  /*cf70*/  @!P5 LDC.64 R34, c[0x0][0x5c0] ;  /* 0x00017000ff22db82 */ /* 0x000ea20000000a00 */
[----:B-1----:R-:W-:Y:S02]  /*cf80*/  F2FP.SATFINITE.E4M3.F32.PACK_AB_MERGE_C R29, RZ, R162, RZ ;  /* 0x000000a2ff1d723e */ /* 0x002fe400048070ff */
[----:B--2---:R-:W-:-:S05]  /*cf90*/  @!P5 IADD3 R34, P6, R111, R34, RZ ;  /* 0x000000226f22d210 */ /* 0x004fca0007fde0ff */
        /* <DEDUP_REMOVED lines=14> */
[----:B------:R-:W-:Y:S04]  /*d080*/  @!P6 STG.E.U8 desc[UR20][R226.64+0x11], R29 ;  /* 0x0000111de200e986 */ /* 0x000fe8000c101114 */
[----:B------:R-:W1:Y:S02]  /*d090*/  @!P5 LDC.64 R34, c[0x0][0x5c0] ;  /* 0x00017000ff22db82 */ /* 0x000e640000000a00 */
[----:B-1----:R-:W-:-:S05]  /*d0a0*/  @!P5 IADD3 R34, P6, R117, R34, RZ ;  /* 0x000000227522d210 */ /* 0x002fca0007fde0ff */
[----:B------:R-:W-:Y:S01]  /*d0b0*/  @!P5 IMAD.X R35, R118, 0x1, R35, P6 ;  /* 0x000000017623d824 */ /* 0x000fe200030e0623 */
[C---:B------:R-:W-:Y:S02]  /*d0c0*/  ISETP.LT.OR P5, PT, R30.reuse, 0x12, !P1 ;  /* 0x000000121e00780c */ /* 0x040fe40004fa1670 */
[----:B------:R-:W-:-:S11]  /*d0d0*/  ISETP.LT.OR P6, PT, R30, 0x11, !P1 ;  /* 0x000000111e00780c */ /* 0x000fd60004fc1670 */
[----:B------:R-:W1:Y:S02]  /*d0e0*/  @!P5 LDC.64 R6, c[0x0][0x5c0] ;  /* 0x00017000ff06db82 */ /* 0x000e640000000a00 */
[----:B------:R2:W-:Y:S01]  /*d0f0*/  @!P6 STG.E.U8 desc[UR20][R34.64+0x10], R163 ;  /* 0x000010a32200e986 */ /* 0x0005e2000c101114 */
[----:B-1----:R-:W-:-:S05]  /*d100*/  @!P5 IADD3 R6, P6, R115, R6, RZ ;  /* 0x000000067306d210 */ /* 0x002fca0007fde0ff */
[----:B------:R-:W-:Y:S01]  /*d110*/  @!P5 IMAD.X R7, R116, 0x1, R7, P6 ;  /* 0x000000017407d824 */ /* 0x000fe200030e0607 */
[C---:B------:R-:W-:Y:S02]  /*d120*/  ISETP.LT.OR P6, PT, R30.reuse, 0x12, !P1 ;  /* 0x000000121e00780c */ /* 0x040fe40004fc1670 */
[----:B------:R-:W-:-:S11]  /*d130*/  ISETP.LT.OR P5, PT, R30, 0x19, !P2 ;  /* 0x000000191e00780c */ /* 0x000fd600057a1670 */
[----:B------:R-:W-:Y:S01]  /*d140*/  @!P6 STG.E.U8 desc[UR20][R6.64+0x11], R21 ;  /* 0x000011150600e986 */ /* 0x000fe2000c101114 */
[----:B------:R-:W-:-:S03]  /*d150*/  ISETP.LT.OR P6, PT, R30, 0x1a, !P2 ;  /* 0x0000001a1e00780c */ /* 0x000fc600057c1670 */
[----:B------:R-:W-:Y:S01]  /*d160*/  @!P5 STG.E.U8 desc[UR20][R228.64+0x18], R159 ;  /* 0x0000189fe400d986 */ /* 0x000fe2000c101114 */
[----:B------:R-:W-:-:S09]  /*d170*/  ISETP.LT.OR P5, PT, R30, 0x19, !P1 ;  /* 0x000000191e00780c */ /* 0x000fd20004fa1670 */
[----:B------:R1:W-:Y:S04]  /*d180*/  @!P6 STG.E.U8 desc[UR20][R150.64+0x19], R154 ;  /* 0x0000199a9600e986 */ /* 0x0003e8000c101114 */
[----:B--2---:R-:W2:Y:S01]  /*d190*/  @!P5 LDC.64 R34, c[0x0][0x5c0] ;  /* 0x00017000ff22db82 */ /* 0x004ea20000000a00 */
[----:B-1----:R-:W3:Y:S01]  /*d1a0*/  LDL.LU.64 R150, [R1+0x30] ;  /* 0x0000300001967983 */ /* 0x002ee20000300a00 */
        /* <DEDUP_REMOVED lines=9> */
[----:B------:R-:W-:Y:S01]  /*d240*/  ISETP.LT.OR P5, PT, R30, 0x21, !P2 ;  /* 0x000000211e00780c */ /* 0x000fe200057a1670 */
[-C--:B---3--:R-:W-:Y:S01]  /*d250*/  FMUL R150, R150, R12.reuse ;  /* 0x0000000c96967220 */ /* 0x088fe20000400000 */
[----:B------:R-:W-:-:S04]  /*d260*/  FMUL R151, R151, R12 ;  /* 0x0000000c97977220 */ /* 0x000fc80000400000 */
[----:B------:R-:W-:Y:S02]  /*d270*/  F2FP.SATFINITE.E4M3.F32.PACK_AB_MERGE_C R21, RZ, R150, RZ ;  /* 0x00000096ff15723e */ /* 0x000fe400048070ff */
[----:B------:R-:W-:-:S03]  /*d280*/  F2FP.SATFINITE.E4M3.F32.PACK_AB_MERGE_C R151, RZ, R151, RZ ;  /* 0x00000097ff97723e */ /* 0x000fc600048070ff */
[----:B------:R-:W-:Y:S04]  /*d290*/  @!P6 STG.E.U8 desc[UR20][R6.64+0x19], R21 ;  /* 0x000019150600e986 */ /* 0x000fe8000c101114 */
[----:B------:R1:W-:Y:S04]  /*d2a0*/  @!P5 STG.E.U8 desc[UR20][R134.64+0x20], R151 ;  /* 0x000020978600d986 */ /* 0x0003e8000c101114 */
[----:B-1----:R-:W2:Y:S01]  /*d2b0*/  LDL.LU.64 R134, [R1+0x28] ;  /* 0x0000280001867983 */ /* 0x002ea20000300a00 */
[C---:B------:R-:W-:Y:S02]  /*d2c0*/  ISETP.LT.OR P5, PT, R30.reuse, 0x21, !P1 ;  /* 0x000000211e00780c */ /* 0x040fe40004fa1670 */
[----:B------:R-:W-:-:S11]  /*d2d0*/  ISETP.LT.OR P6, PT, R30, 0x22, !P2 ;  /* 0x000000221e00780c */ /* 0x000fd600057c1670 */
[----:B------:R-:W1:Y:S02]  /*d2e0*/  @!P5 LDC.64 R34, c[0x0][0x5c0] ;  /* 0x00017000ff22db82 */ /* 0x000e640000000a00 */
[----:B------:R3:W-:Y:S01]  /*d2f0*/  @!P6 STG.E.U8 desc[UR20][R22.64+0x21], R144 ;  /* 0x000021901600e986 */ /* 0x0007e2000c101114 */
[----:B------:R-:W-:-:S03]  /*d300*/  F2FP.SATFINITE.E4M3.F32.PACK_AB_MERGE_C R21, RZ, R138, RZ ;  /* 0x0000008aff15723e */ /* 0x000fc600048070ff */
[----:B---3--:R-:W3:Y:S01]  /*d310*/  LDL.LU.64 R22, [R1+0x20] ;  /* 0x0000200001167983 */ /* 0x008ee20000300a00 */
        /* <DEDUP_REMOVED lines=8> */
[----:B------:R-:W-:-:S04]  /*d3a0*/  ISETP.LT.OR P6, PT, R30, 0x2a, !P2 ;  /* 0x0000002a1e00780c */ /* 0x000fc800057c1670 */
[----:B------:R1:W-:Y:S01]  /*d3b0*/  @!P5 STG.E.U8 desc[UR20][R6.64+0x21], R21 ;  /* 0x000021150600d986 */ /* 0x0003e2000c101114 */
[----:B------:R-:W-:Y:S01]  /*d3c0*/  ISETP.LT.OR P5, PT, R30, 0x29, !P2 ;  /* 0x000000291e00780c */ /* 0x000fe200057a1670 */
[----:B-1----:R-:W1:-:S12]  /*d3d0*/  @!P4 LDC.64 R6, c[0x0][0x5c0] ;  /* 0x00017000ff06cb82 */ /* 0x002e580000000a00 */
[----:B------:R4:W-:Y:S01]  /*d3e0*/  @!P5 STG.E.U8 desc[UR20][R120.64+0x28], R141 ;  /* 0x0000288d7800d986 */ /* 0x0009e2000c101114 */
[----:B------:R-:W-:-:S03]  /*d3f0*/  LOP3.LUT P5, RZ, R11, 0x10, RZ, 0xc0, !PT ;  /* 0x000000100bff7812 */ /* 0x000fc600078ac0ff */
[----:B----4-:R-:W4:Y:S10]  /*d400*/  LDL.LU.64 R120, [R1+0x18] ;  /* 0x0000180001787983 */ /* 0x010f340000300a00 */
[----:B------:R-:W0:Y:S01]  /*d410*/  @!P5 LDC.64 R34, c[0x0][0x5c0] ;  /* 0x00017000ff22db82 */ /* 0x000e220000000a00 */
[----:B------:R-:W-:Y:S01]  /*d420*/  F2FP.SATFINITE.E4M3.F32.PACK_AB_MERGE_C R21, RZ, R132, RZ ;  /* 0x00000084ff15723e */ /* 0x000fe200048070ff */
[----:B--2---:R-:W-:-:S05]  /*d430*/  FMUL R134, R134, R12 ;  /* 0x0000000c86867220 */ /* 0x004fca0000400000 */
[----:B------:R-:W-:Y:S01]  /*d440*/  F2FP.SATFINITE.E4M3.F32.PACK_AB_MERGE_C R134, RZ, R134, RZ ;  /* 0x00000086ff86723e */ /* 0x000fe200048070ff */
[----:B------:R-:W-:-:S04]  /*d450*/  FMUL R135, R135, R12 ;  /* 0x0000000c87877220 */ /* 0x000fc80000400000 */
[----:B------:R2:W-:Y:S01]  /*d460*/  @!P6 STG.E.U8 desc[UR20][R8.64+0x29], R134 ;  /* 0x000029860800e986 */ /* 0x0005e2000c101114 */
[----:B0-----:R-:W-:Y:S02]  /*d470*/  @!P5 IADD3 R34, P6, R145, R34, RZ ;  /* 0x000000229122d210 */ /* 0x001fe40007fde0ff */
[----:B------:R-:W-:-:S03]  /*d480*/  F2FP.SATFINITE.E4M3.F32.PACK_AB_MERGE_C R135, RZ, R135, RZ ;  /* 0x00000087ff87723e */ /* 0x000fc600048070ff */
[----:B------:R-:W-:Y:S01]  /*d490*/  @!P5 IMAD.X R35, R168, 0x1, R35, P6 ;  /* 0x00000001a823d824 */ /* 0x000fe200030e0623 */
[----:B------:R-:W-:-:S04]  /*d4a0*/  ISETP.LT.OR P6, PT, R30, 0x31, !P2 ;  /* 0x000000311e00780c */ /* 0x000fc800057c1670 */
[----:B------:R0:W-:Y:S01]  /*d4b0*/  @!P5 STG.E.U8 desc[UR20][R34.64+0x28], R135 ;  /* 0x000028872200d986 */ /* 0x0001e2000c101114 */
[----:B-1----:R-:W-:-:S03]  /*d4c0*/  @!P4 IADD3 R6, P5, R153, R6, RZ ;  /* 0x000000069906c210 */ /* 0x002fc60007fbe0ff */
[----:B--2---:R1:W5:Y:S02]  /*d4d0*/  LDL.LU.64 R8, [R1+0x10] ;  /* 0x0000100001087983 */ /* 0x0043640000300a00 */
[----:B------:R-:W-:-:S05]  /*d4e0*/  @!P4 IMAD.X R7, R142, 0x1, R7, P5 ;  /* 0x000000018e07c824 */ /* 0x000fca00028e0607 */
[----:B------:R-:W-:Y:S01]  /*d4f0*/  @!P4 STG.E.U8 desc[UR20][R6.64+0x29], R21 ;  /* 0x000029150600c986 */ /* 0x000fe2000c101114 */
[----:B0-----:R-:W0:Y:S03]  /*d500*/  @!P3 LDC.64 R34, c[0x0][0x5c0] ;  /* 0x00017000ff22bb82 */ /* 0x001e260000000a00 */
[----:B------:R2:W-:Y:S01]  /*d510*/  @!P6 STG.E.U8 desc[UR20][R4.64+0x30], R129 ;  /* 0x000030810400e986 */ /* 0x0005e2000c101114 */
[----:B------:R-:W-:-:S03]  /*d520*/  ISETP.LT.OR P6, PT, R30, 0x32, !P2 ;  /* 0x000000321e00780c */ /* 0x000fc600057c1670 */
[----:B--2---:R1:W5:Y:S01]  /*d530*/  LDL.LU.64 R4, [R1+0x8] ;  /* 0x0000080001047983 */ /* 0x0043620000300a00 */
[C---:B------:R-:W-:Y:S02]  /*d540*/  ISETP.LT.OR P4, PT, R30.reuse, 0x39, !P2 ;  /* 0x000000391e00780c */ /* 0x040fe40005781670 */
[----:B------:R-:W-:-:S07]  /*d550*/  ISETP.LT.OR P2, PT, R30, 0x3a, !P2 ;  /* 0x0000003a1e00780c */ /* 0x000fce0005741670 */
[----:B------:R2:W-:Y:S01]  /*d560*/  @!P6 STG.E.U8 desc[UR20][R2.64+0x31], R130 ;  /* 0x000031820200e986 */ /* 0x0005e2000c101114 */
[----:B------:R-:W-:Y:S01]  /*d570*/  @!P0 IADD3 R6, P5, R27, R36, RZ ;  /* 0x000000241b068210 */ /* 0x000fe20007fbe0ff */
[-C--:B------:R-:W-:Y:S02]  /*d580*/  FMUL R127, R127, R12.reuse ;  /* 0x0000000c7f7f7220 */ /* 0x080fe40000400000 */
[----:B------:R-:W1:Y:S01]  /*d590*/  @!P4 LDC.64 R38, c[0x0][0x5c0] ;  /* 0x00017000ff26cb82 */ /* 0x000e620000000a00 */
[----:B--2---:R2:W5:Y:S01]  /*d5a0*/  LDL.LU.64 R2, [R1] ;  /* 0x0000000001027983 */ /* 0x0045620000300a00 */
[----:B------:R-:W-:Y:S01]  /*d5b0*/  @!P0 IMAD.X R7, R26, 0x1, R37, P5 ;  /* 0x000000011a078824 */ /* 0x000fe200028e0625 */
[----:B------:R-:W-:Y:S01]  /*d5c0*/  ISETP.LT.OR P5, PT, R30, 0x39, !P1 ;  /* 0x000000391e00780c */ /* 0x000fe20004fa1670 */
[-C--:B------:R-:W-:Y:S01]  /*d5d0*/  FMUL R122, R122, R12.reuse ;  /* 0x0000000c7a7a7220 */ /* 0x080fe20000400000 */
[----:B------:R-:W-:Y:S01]  /*d5e0*/  F2FP.SATFINITE.E4M3.F32.PACK_AB_MERGE_C R127, RZ, R127, RZ ;  /* 0x0000007fff7f723e */ /* 0x000fe200048070ff */
[----:B---3--:R-:W-:-:S02]  /*d5f0*/  FMUL R23, R23, R12 ;  /* 0x0000000c17177220 */ /* 0x008fc40000400000 */
[----:B------:R-:W3:Y:S01]  /*d600*/  @!P2 LDC.64 R36, c[0x0][0x5c0] ;  /* 0x00017000ff24ab82 */ /* 0x000ee20000000a00 */
[----:B------:R-:W-:Y:S01]  /*d610*/  ISETP.LT.OR P1, PT, R30, 0x3a, !P1 ;  /* 0x0000003a1e00780c */ /* 0x000fe20004f21670 */
[----:B------:R-:W-:Y:S01]  /*d620*/  @!P0 STG.E.U8 desc[UR20][R6.64+0x30], R127 ;  /* 0x0000307f06008986 */ /* 0x000fe2000c101114 */
[----:B0-----:R-:W-:Y:S02]  /*d630*/  @!P3 IADD3 R26, P0, R25, R34, RZ ;  /* 0x00000022191ab210 */ /* 0x001fe40007f1e0ff */
[----:B------:R-:W-:Y:S02]  /*d640*/  F2FP.SATFINITE.E4M3.F32.PACK_AB_MERGE_C R21, RZ, R122, RZ ;  /* 0x0000007aff15723e */ /* 0x000fe400048070ff */
[----:B------:R-:W-:Y:S01]  /*d650*/  F2FP.SATFINITE.E4M3.F32.PACK_AB_MERGE_C R29, RZ, R23, RZ ;  /* 0x00000017ff1d723e */ /* 0x000fe200048070ff */
[----:B------:R-:W-:Y:S01]  /*d660*/  @!P3 IMAD.X R27, R24, 0x1, R35, P0 ;  /* 0x00000001181bb824 */ /* 0x000fe200000e0623 */
[----:B------:R-:W0:Y:S04]  /*d670*/  @!P5 LDC.64 R40, c[0x0][0x5c0] ;  /* 0x00017000ff28db82 */ /* 0x000e280000000a00 */
[----:B------:R2:W-:Y:S01]  /*d680*/  @!P3 STG.E.U8 desc[UR20][R26.64+0x31], R21 ;  /* 0x000031151a00b986 */ /* 0x0005e2000c101114 */
[----:B-1----:R-:W-:-:S03]  /*d690*/  @!P4 IADD3 R24, P0, P3, R28, R38, R19 ;  /* 0x000000261c18c210 */ /* 0x002fc60007b1e013 */
[----:B------:R-:W1:Y:S01]  /*d6a0*/  @!P1 LDC.64 R42, c[0x0][0x5c0] ;  /* 0x00017000ff2a9b82 */ /* 0x000e620000000a00 */
[----:B------:R-:W-:Y:S02]  /*d6b0*/  @!P4 IADD3.X R25, R32, R39, R16, P0, P3 ;  /* 0x000000272019c210 */ /* 0x000fe400007e6410 */
[----:B---3--:R-:W-:-:S03]  /*d6c0*/  @!P2 IADD3 R30, P0, P3, R28, R36, R19 ;  /* 0x000000241c1ea210 */ /* 0x008fc60007b1e013 */
[----:B------:R3:W-:Y:S01]  /*d6d0*/  @!P4 STG.E.U8 desc[UR20][R24.64+0x38], R29 ;  /* 0x0000381d1800c986 */ /* 0x0007e2000c101114 */
[----:B--2---:R-:W-:Y:S01]  /*d6e0*/  FMUL R21, R22, R12 ;  /* 0x0000000c16157220 */ /* 0x004fe20000400000 */
[----:B------:R-:W-:Y:S02]  /*d6f0*/  @!P2 IADD3.X R31, R32, R37, R16, P0, P3 ;  /* 0x00000025201fa210 */ /* 0x000fe400007e6410 */
[C-C-:B------:R-:W-:Y:S02]  /*d700*/  @!P5 IADD3 R7, P0, P3, R19.reuse, R28, R18.reuse ;  /* 0x0000001c1307d210 */ /* 0x140fe40007b1e012 */
[----:B------:R-:W-:Y:S02]  /*d710*/  F2FP.SATFINITE.E4M3.F32.PACK_AB_MERGE_C R21, RZ, R21, RZ ;  /* 0x00000015ff15723e */ /* 0x000fe400048070ff */
[----:B------:R-:W-:Y:S02]  /*d720*/  @!P5 IADD3.X R34, R16, R32, R15, P0, P3 ;  /* 0x000000201022d210 */ /* 0x000fe400007e640f */
[----:B------:R-:W-:Y:S01]  /*d730*/  @!P1 IADD3 R23, P0, P3, R19, R28, R18 ;  /* 0x0000001c13179210 */ /* 0x000fe20007b1e012 */
[----:B------:R2:W-:Y:S01]  /*d740*/  @!P2 STG.E.U8 desc[UR20][R30.64+0x39], R21 ;  /* 0x000039151e00a986 */ /* 0x0005e2000c101114 */
[----:B0-----:R-:W-:-:S02]  /*d750*/  @!P5 IADD3 R6, P4, R7, R40, RZ ;  /* 0x000000280706d210 */ /* 0x001fc40007f9e0ff */
[----:B------:R-:W-:Y:S02]  /*d760*/  @!P1 IADD3.X R32, R16, R32, R15, P0, P3 ;  /* 0x0000002010209210 */ /* 0x000fe400007e640f */
[----:B-1----:R-:W-:Y:S01]  /*d770*/  @!P1 IADD3 R22, P0, R23, R42, RZ ;  /* 0x0000002a17169210 */ /* 0x002fe20007f1e0ff */
[----:B------:R-:W-:Y:S02]  /*d780*/  @!P5 IMAD.X R7, R34, 0x1, R41, P4 ;  /* 0x000000012207d824 */ /* 0x000fe400020e0629 */
[-C--:B----4-:R-:W-:Y:S01]  /*d790*/  FMUL R121, R121, R12.reuse ;  /* 0x0000000c79797220 */ /* 0x090fe20000400000 */
[----:B------:R-:W-:Y:S01]  /*d7a0*/  FMUL R120, R120, R12 ;  /* 0x0000000c78787220 */ /* 0x000fe20000400000 */
[----:B------:R-:W-:-:S03]  /*d7b0*/  @!P1 IMAD.X R23, R32, 0x1, R43, P0 ;  /* 0x0000000120179824 */ /* 0x000fc600000e062b */
[----:B------:R-:W-:Y:S02]  /*d7c0*/  F2FP.SATFINITE.E4M3.F32.PACK_AB_MERGE_C R121, RZ, R121, RZ ;  /* 0x00000079ff79723e */ /* 0x000fe400048070ff */
[----:B---3--:R-:W-:-:S03]  /*d7d0*/  F2FP.SATFINITE.E4M3.F32.PACK_AB_MERGE_C R25, RZ, R120, RZ ;  /* 0x00000078ff19723e */ /* 0x008fc600048070ff */
[----:B------:R2:W-:Y:S04]  /*d7e0*/  @!P5 STG.E.U8 desc[UR20][R6.64+0x38], R121 ;  /* 0x000038790600d986 */ /* 0x0005e8000c101114 */
[----:B------:R2:W-:Y:S02]  /*d7f0*/  @!P1 STG.E.U8 desc[UR20][R22.64+0x39], R25 ;  /* 0x0000391916009986 */ /* 0x0005e4000c101114 */
.L_x_39:
[----:B------:R-:W-:Y:S05]  /*d800*/  BSYNC B0 ;  /* 0x0000000000007941 */ /* 0x000fea0003800000 */
.L_x_35:
[----:B------:R-:W-:Y:S01]  /*d810*/  ULDC UR6, c[0x0][0xc] ;  /* 0x0000030000067ab9 */ /* 0x000fe20000000800 */
[----:B------:R-:W-:Y:S01]  /*d820*/  ULDC UR7, c[0x0][0x10] ;  /* 0x0000040000077ab9 */ /* 0x000fe20000000800 */
[----:B0-23--:R-:W0:Y:S01]  /*d830*/  LDC R7, c[0x0][0x14] ;  /* 0x00000500ff077b82 */ /* 0x00de220000000800 */
[----:B------:R-:W-:Y:S01]  /*d840*/  UIMAD.WIDE.U32 UR6, UR6, UR7, URZ ;  /* 0x00000007060672a5 */ /* 0x000fe2000f8e003f */
[----:B-----5:R-:W-:Y:S01]  /*d850*/  PRMT R21, RZ, 0x7610, R21 ;  /* 0x00007610ff157816 */ /* 0x020fe20000000015 */
[----:B------:R-:W-:-:S04]  /*d860*/  IMAD.MOV.U32 R6, RZ, RZ, -0x1 ;  /* 0xffffffffff067424 */ /* 0x000fc800078e00ff */
[----:B0-----:R-:W-:-:S04]  /*d870*/  IMAD.WIDE.U32 R2, R7, UR6, R2 ;  /* 0x0000000607027c25 */ /* 0x001fc8000f8e0002 */
[----:B------:R-:W-:Y:S01]  /*d880*/  IMAD R7, R7, UR7, RZ ;  /* 0x0000000707077c24 */ /* 0x000fe2000f8e02ff */
[----:B------:R-:W-:Y:S02]  /*d890*/  ULDC.64 UR6, c[0x0][0x650] ;  /* 0x0001940000067ab9 */ /* 0x000fe40000000a00 */
[----:B------:R-:W-:Y:S01]  /*d8a0*/  ISETP.GE.U32.AND P0, PT, R2, UR6, PT ;  /* 0x0000000602007c0c */ /* 0x000fe2000bf06070 */
[----:B------:R-:W-:Y:S02]  /*d8b0*/  IMAD.IADD R3, R3, 0x1, R7 ;  /* 0x0000000103037824 */ /* 0x000fe400078e0207 */
[----:B------:R-:W-:-:S03]  /*d8c0*/  IMAD.MOV.U32 R7, RZ, RZ, -0x1 ;  /* 0xffffffffff077424 */ /* 0x000fc600078e00ff */
[----:B------:R-:W-:-:S13]  /*d8d0*/  ISETP.GE.U32.AND.EX P0, PT, R3, UR7, PT, P0 ;  /* 0x0000000703007c0c */ /* 0x000fda000bf06100 */
[----:B------:R-:W-:Y:S05]  /*d8e0*/  @P0 BRA `(.L_x_40) ;  /* 0x0000000400640947 */ /* 0x000fea0003800000 */
[----:B------:R-:W0:Y:S01]  /*d8f0*/  S2R R32, SR_CTAID.X ;  /* 0x0000000000207919 */ /* 0x000e220000002500 */
[----:B------:R-:W2:Y:S01]  /*d900*/  LDC.64 R26, c[0x0][0x628] ;  /* 0x00018a00ff1a7b82 */ /* 0x000ea20000000a00 */
[----:B------:R-:W-:Y:S01]  /*d910*/  ULDC UR6, c[0x0][0x150] ;  /* 0x0000540000067ab9 */ /* 0x000fe20000000800 */
[----:B-1----:R-:W-:Y:S01]  /*d920*/  IMAD.MOV.U32 R24, RZ, RZ, R2 ;  /* 0x000000ffff187224 */ /* 0x002fe200078e0002 */
[----:B------:R-:W1:Y:S01]  /*d930*/  S2R R34, SR_CTAID.Y ;  /* 0x0000000000227919 */ /* 0x000e620000002600 */
[----:B------:R-:W-:-:S04]  /*d940*/  IMAD.MOV.U32 R25, RZ, RZ, R3 ;  /* 0x000000ffff197224 */ /* 0x000fc800078e0003 */
[----:B------:R-:W3:Y:S08]  /*d950*/  LDC R35, c[0x0][0x144] ;  /* 0x00005100ff237b82 */ /* 0x000ef00000000800 */
[----:B------:R-:W4:Y:S08]  /*d960*/  LDC R8, c[0x0][0x630] ;  /* 0x00018c00ff087b82 */ /* 0x000f300000000800 */
[----:B------:R-:W1:Y:S01]  /*d970*/  LDC.64 R30, c[0x0][0x620] ;  /* 0x00018800ff1e7b82 */ /* 0x000e620000000a00 */
[----:B--2---:R-:W-:-:S04]  /*d980*/  ISETP.NE.U32.AND P0, PT, R26, RZ, PT ;  /* 0x000000ff1a00720c */ /* 0x004fc80003f05070 */
[----:B------:R-:W-:Y:S02]  /*d990*/  ISETP.NE.AND.EX P0, PT, R27, RZ, PT, P0 ;  /* 0x000000ff1b00720c */ /* 0x000fe40003f05300 */
[----:B0-----:R-:W-:-:S05]  /*d9a0*/  I2FP.F32.U32 R6, R32 ;  /* 0x0000002000067245 */ /* 0x001fca0000201000 */
[----:B------:R-:W-:-:S04]  /*d9b0*/  FMUL R6, R6, UR6 ;  /* 0x0000000606067c20 */ /* 0x000fc80008400000 */
[----:B------:R0:W2:Y:S02]  /*d9c0*/  F2I.U32.TRUNC.NTZ R33, R6 ;  /* 0x0000000600217305 */ /* 0x0000a4000020f000 */
[----:B---34-:R-:W-:Y:S05]  /*d9d0*/  @!P0 BRA `(.L_x_41) ;  /* 0x0000000000288947 */ /* 0x018fea0003800000 */
[----:B------:R-:W3:Y:S02]  /*d9e0*/  LDC R7, c[0x0][0x634] ;  /* 0x00018d00ff077b82 */ /* 0x000ee40000000800 */
[----:B---3--:R-:W-:-:S05]  /*d9f0*/  IADD3 R21, P0, R2, R7, RZ ;  /* 0x0000000702157210 */ /* 0x008fca0007f1e0ff */
[----:B------:R-:W-:-:S04]  /*da00*/  IMAD.X R29, RZ, RZ, R3, P0 ;  /* 0x000000ffff1d7224 */ /* 0x000fc800000e0603 */
[----:B0-----:R-:W-:-:S04]  /*da10*/  IMAD.WIDE.U32 R6, R29, R26, RZ ;  /* 0x0000001a1d067225 */ /* 0x001fc800078e00ff */
[----:B------:R-:W-:-:S04]  /*da20*/  IMAD.WIDE.U32 R22, P0, R21, R27, R6 ;  /* 0x0000001b15167225 */ /* 0x000fc80007800006 */
[----:B------:R-:W-:-:S04]  /*da30*/  IMAD.WIDE.U32 R6, R21, R26, RZ ;  /* 0x0000001a15067225 */ /* 0x000fc800078e00ff */
[----:B------:R-:W-:Y:S01]  /*da40*/  IMAD.X R25, RZ, RZ, RZ, P0 ;  /* 0x000000ffff197224 */ /* 0x000fe200000e06ff */
[----:B------:R-:W-:Y:S01]  /*da50*/  IADD3 RZ, P0, R7, R22, RZ ;  /* 0x0000001607ff7210 */ /* 0x000fe20007f1e0ff */
[----:B------:R-:W-:-:S04]  /*da60*/  IMAD.MOV.U32 R24, RZ, RZ, R23 ;  /* 0x000000ffff187224 */ /* 0x000fc800078e0017 */
[----:B------:R-:W-:-:S08]  /*da70*/  IMAD.WIDE.U32.X R24, R29, R27, R24, P0 ;  /* 0x0000001b1d187225 */ /* 0x000fd000000e0418 */
.L_x_41:
[----:B------:R-:W3:Y:S01]  /*da80*/  LDC.64 R38, c[0x0][0x640] ;  /* 0x00019000ff267b82 */ /* 0x000ee20000000a00 */
[-C--:B------:R-:W-:Y:S01]  /*da90*/  SHF.R.U64 R28, R24, R8.reuse, R25 ;  /* 0x00000008181c7219 */ /* 0x080fe20000001219 */
[----:B--2---:R-:W-:Y:S01]  /*daa0*/  IMAD.MOV R33, RZ, RZ, -R33 ;  /* 0x000000ffff217224 */ /* 0x004fe200078e0a21 */
[----:B0-----:R-:W-:Y:S01]  /*dab0*/  SHF.R.U32.HI R6, RZ, R8, R25 ;  /* 0x00000008ff067219 */ /* 0x001fe20000011619 */
[----:B------:R-:W-:Y:S01]  /*dac0*/  ULDC UR6, c[0x0][0x154] ;  /* 0x0000550000067ab9 */ /* 0x000fe20000000800 */
[----:B------:R-:W-:Y:S01]  /*dad0*/  IADD3 R21, P0, RZ, -R28, RZ ;  /* 0x8000001cff157210 */ /* 0x000fe20007f1e0ff */
[----:B------:R-:W-:Y:S02]  /*dae0*/  IMAD R33, R35, R33, R32 ;  /* 0x0000002123217224 */ /* 0x000fe400078e0220 */
[----:B------:R-:W0:Y:S01]  /*daf0*/  LDC R22, c[0x0][0x618] ;  /* 0x00018600ff167b82 */ /* 0x000e220000000800 */
[----:B------:R-:W-:Y:S02]  /*db00*/  IMAD.MOV.U32 R23, RZ, RZ, -0x1 ;  /* 0xffffffffff177424 */ /* 0x000fe400078e00ff */
[----:B------:R-:W-:-:S02]  /*db10*/  IMAD.X R7, RZ, RZ, ~R6, P0 ;  /* 0x000000ffff077224 */ /* 0x000fc400000e0e06 */
[----:B------:R-:W-:Y:S02]  /*db20*/  IMAD.MOV.U32 R25, RZ, RZ, 0x1 ;  /* 0x00000001ff197424 */ /* 0x000fe400078e00ff */
[-C--:B-1----:R-:W-:Y:S01]  /*db30*/  IMAD R8, R7, R30.reuse, RZ ;  /* 0x0000001e07087224 */ /* 0x082fe200078e02ff */
[----:B------:R-:W1:Y:S01]  /*db40*/  LDC R24, c[0x0][0x608] ;  /* 0x00018200ff187b82 */ /* 0x000e620000000800 */
[----:B------:R-:W-:-:S04]  /*db50*/  IMAD.WIDE.U32 R6, R21, R30, R2 ;  /* 0x0000001e15067225 */ /* 0x000fc800078e0002 */
[----:B------:R-:W-:Y:S01]  /*db60*/  IMAD R21, R21, R31, R8 ;  /* 0x0000001f15157224 */ /* 0x000fe200078e0208 */
[----:B------:R-:W-:Y:S02]  /*db70*/  I2FP.F32.U32 R8, R34 ;  /* 0x0000002200087245 */ /* 0x000fe40000201000 */
[----:B------:R-:W2:Y:S01]  /*db80*/  LDC R36, c[0x0][0x658] ;  /* 0x00019600ff247b82 */ /* 0x000ea20000000800 */
[----:B------:R-:W-:Y:S01]  /*db90*/  IMAD.IADD R7, R7, 0x1, R21 ;  /* 0x0000000107077824 */ /* 0x000fe200078e0215 */
[----:B---3--:R-:W-:Y:S01]  /*dba0*/  ISETP.NE.U32.AND P0, PT, R38, RZ, PT ;  /* 0x000000ff2600720c */ /* 0x008fe20003f05070 */
[----:B------:R-:W-:-:S03]  /*dbb0*/  FMUL R21, R8, UR6 ;  /* 0x0000000608157c20 */ /* 0x000fc60008400000 */
[----:B------:R-:W-:Y:S01]  /*dbc0*/  ISETP.NE.AND.EX P0, PT, R39, RZ, PT, P0 ;  /* 0x000000ff2700720c */ /* 0x000fe20003f05300 */
[----:B------:R3:W4:Y:S01]  /*dbd0*/  F2I.U32.TRUNC.NTZ R29, R21 ;  /* 0x00000015001d7305 */ /* 0x000722000020f000 */
[----:B------:R-:W3:Y:S01]  /*dbe0*/  LDC R31, c[0x0][0x148] ;  /* 0x00005200ff1f7b82 */ /* 0x000ee20000000800 */
[-CC-:B0-----:R-:W-:Y:S02]  /*dbf0*/  SHF.R.U64 R26, R6, R22.reuse, R7.reuse ;  /* 0x00000016061a7219 */ /* 0x181fe40000001207 */
[----:B------:R-:W-:-:S05]  /*dc00*/  SHF.R.U32.HI R7, RZ, R22, R7 ;  /* 0x00000016ff077219 */ /* 0x000fca0000011607 */
[----:B------:R-:W0:Y:S01]  /*dc10*/  LDC R32, c[0x0][0x600] ;  /* 0x00018000ff207b82 */ /* 0x000e220000000800 */
[-CC-:B-1----:R-:W-:Y:S02]  /*dc20*/  SHF.R.U64 R8, R26, R24.reuse, R7.reuse ;  /* 0x000000181a087219 */ /* 0x182fe40000001207 */
[----:B------:R-:W-:-:S05]  /*dc30*/  SHF.R.U32.HI R7, RZ, R24, R7 ;  /* 0x00000018ff077219 */ /* 0x000fca0000011607 */
[----:B------:R-:W1:Y:S01]  /*dc40*/  LDC R37, c[0x0][0x648] ;  /* 0x00019200ff257b82 */ /* 0x000e620000000800 */
[-CC-:B--2---:R-:W-:Y:S02]  /*dc50*/  SHF.R.U64 R30, R8, R36.reuse, R7.reuse ;  /* 0x00000024081e7219 */ /* 0x184fe40000001207 */
[-C--:B------:R-:W-:Y:S02]  /*dc60*/  SHF.L.U32 R23, R23, R36.reuse, RZ ;  /* 0x0000002417177219 */ /* 0x080fe400000006ff */
[-C--:B------:R-:W-:Y:S01]  /*dc70*/  SHF.R.U32.HI R7, RZ, R36.reuse, R7 ;  /* 0x00000024ff077219 */ /* 0x080fe20000011607 */
[----:B------:R-:W-:Y:S01]  /*dc80*/  IMAD.MOV.U32 R6, RZ, RZ, R30 ;  /* 0x000000ffff067224 */ /* 0x000fe200078e001e */
[----:B------:R-:W-:Y:S01]  /*dc90*/  SHF.L.U32 R36, R25, R36, RZ ;  /* 0x0000002419247219 */ /* 0x000fe200000006ff */
[----:B------:R-:W2:Y:S01]  /*dca0*/  LDC R40, c[0x0][0x638] ;  /* 0x00018e00ff287b82 */ /* 0x000ea20000000800 */
[----:B------:R-:W-:-:S07]  /*dcb0*/  LOP3.LUT R35, RZ, R23, RZ, 0x33, !PT ;  /* 0x00000017ff237212 */ /* 0x000fce00078e33ff */
[----:B------:R-:W0:Y:S01]  /*dcc0*/  LDC R41, c[0x0][0x610] ;  /* 0x00018400ff297b82 */ /* 0x000e220000000800 */
[----:B----4-:R-:W-:Y:S05]  /*dcd0*/  @!P0 BRA `(.L_x_42) ;  /* 0x0000000000288947 */ /* 0x010fea0003800000 */
[----:B---3--:R-:W3:Y:S02]  /*dce0*/  LDC R21, c[0x0][0x64c] ;  /* 0x00019300ff157b82 */ /* 0x008ee40000000800 */
[----:B---3--:R-:W-:-:S05]  /*dcf0*/  IADD3 R21, P0, R30, R21, RZ ;  /* 0x000000151e157210 */ /* 0x008fca0007f1e0ff */
        /* <DEDUP_REMOVED lines=8> */
.L_x_42:
[----:B------:R-:W-:Y:S01]  /*dd80*/  ISETP.NE.AND P0, PT, R0, 0x1, PT ;  /* 0x000000010000780c */ /* 0x000fe20003f05270 */
[----:B0-----:R-:W-:Y:S01]  /*dd90*/  VIADD R23, R32, 0xffffffff ;  /* 0xffffffff20177836 */ /* 0x001fe20000000000 */
[----:B-1----:R-:W-:Y:S01]  /*dda0*/  SHF.R.U64 R6, R6, R37, R7 ;  /* 0x0000002506067219 */ /* 0x002fe20000001207 */
[----:B------:R-:W-:Y:S01]  /*ddb0*/  IMAD.MOV R29, RZ, RZ, -R29 ;  /* 0x000000ffff1d7224 */ /* 0x000fe200078e0a1d */
[----:B---3--:R-:W-:Y:S02]  /*ddc0*/  LOP3.LUT R21, R8, R35, RZ, 0xc0, !PT ;  /* 0x0000002308157212 */ /* 0x008fe400078ec0ff */
[----:B------:R-:W-:Y:S01]  /*ddd0*/  LOP3.LUT R23, R26, R23, RZ, 0xc0, !PT ;  /* 0x000000171a177212 */ /* 0x000fe200078ec0ff */
[----:B------:R-:W-:Y:S02]  /*dde0*/  IMAD.MOV R7, RZ, RZ, -R6 ;  /* 0x000000ffff077224 */ /* 0x000fe400078e0a06 */
[----:B------:R-:W-:Y:S02]  /*ddf0*/  IMAD R8, R36, R6, R21 ;  /* 0x0000000624087224 */ /* 0x000fe400078e0215 */
[----:B--2---:R-:W-:-:S02]  /*de00*/  IMAD R6, R7, R40, R30 ;  /* 0x0000002807067224 */ /* 0x004fc400078e021e */
[----:B------:R-:W-:Y:S02]  /*de10*/  @P0 IMAD R33, R31, R29, R34 ;  /* 0x0000001d1f210224 */ /* 0x000fe400078e0222 */
[----:B------:R-:W-:Y:S02]  /*de20*/  IMAD R23, R6, R32, R23 ;  /* 0x0000002006177224 */ /* 0x000fe400078e0217 */
[----:B------:R-:W-:Y:S02]  /*de30*/  IMAD R8, R8, R41, R33 ;  /* 0x0000002908087224 */ /* 0x000fe400078e0221 */
[----:B------:R-:W-:Y:S02]  /*de40*/  IMAD.MOV.U32 R21, RZ, RZ, 0x1 ;  /* 0x00000001ff157424 */ /* 0x000fe400078e00ff */
[----:B------:R-:W-:Y:S01]  /*de50*/  IMAD.MOV.U32 R6, RZ, RZ, R28 ;  /* 0x000000ffff067224 */ /* 0x000fe200078e001c */
[----:B------:R-:W-:Y:S02]  /*de60*/  SEL R7, R23, R8, !P0 ;  /* 0x0000000817077207 */ /* 0x000fe40004000000 */
[----:B------:R-:W-:-:S07]  /*de70*/  SEL R8, R8, R23, !P0 ;  /* 0x0000001708087207 */ /* 0x000fce0004000000 */
.L_x_40:
[----:B------:R-:W-:Y:S01]  /*de80*/  UIADD3 UR5, UR9, UR5, URZ ;  /* 0x0000000509057290 */ /* 0x000fe2000fffe03f */
[----:B------:R-:W-:-:S03]  /*de90*/  LOP3.LUT P0, RZ, R21, 0xff, RZ, 0xc0, !PT ;  /* 0x000000ff15ff7812 */ /* 0x000fc6000780c0ff */
[----:B------:R-:W-:Y:S02]  /*dea0*/  USHF.R.U32.HI UR6, URZ, 0x1, UR5 ;  /* 0x000000013f067899 */ /* 0x000fe40008011605 */
[----:B------:R-:W-:Y:S02]  /*deb0*/  UISETP.GT.U32.AND UP1, UPT, UR5, 0x1, UPT ;  /* 0x000000010500788c */ /* 0x000fe4000bf24070 */
[----:B------:R-:W-:Y:S02]  /*dec0*/  ULOP3.LUT UR6, UR6, 0x1, URZ, 0xc0, !UPT ;  /* 0x0000000106067892 */ /* 0x000fe4000f8ec03f */
[----:B------:R-:W-:Y:S02]  /*ded0*/  UISETP.LT.U32.AND UP1, UPT, UR9, 0x2, UP1 ;  /* 0x000000020900788c */ /* 0x000fe40008f21070 */
[----:B------:R-:W-:Y:S02]  /*dee0*/  UISETP.NE.U32.AND UP0, UPT, UR6, 0x1, UPT ;  /* 0x000000010600788c */ /* 0x000fe4000bf05070 */
[----:B------:R-:W-:-:S02]  /*def0*/  USEL UR7, URZ, 0x1, !UP1 ;  /* 0x000000013f077887 */ /* 0x000fc4000c800000 */
[----:B------:R-:W-:Y:S02]  /*df00*/  UISETP.GT.U32.AND UP0, UPT, UR9, 0x1, !UP0 ;  /* 0x000000010900788c */ /* 0x000fe4000c704070 */
[----:B------:R-:W-:Y:S02]  /*df10*/  ULOP3.LUT UR5, UR5, 0x1, URZ, 0xc0, !UPT ;  /* 0x0000000105057892 */ /* 0x000fe4000f8ec03f */
[----:B------:R-:W-:-:S04]  /*df20*/  USEL UR6, URZ, 0x1, !UP0 ;  /* 0x000000013f067887 */ /* 0x000fc8000c000000 */
[----:B------:R-:W-:Y:S01]  /*df30*/  ULOP3.LUT UR4, UR6, UR4, UR7, 0x96, !UPT ;  /* 0x0000000406047292 */ /* 0x000fe2000f8e9607 */
[----:B------:R-:W-:Y:S11]  /*df40*/  @P0 BRA `(.L_x_43) ;  /* 0xffffff3000b80947 */ /* 0x000ff6000383ffff */
[----:B------:R-:W-:Y:S05]  /*df50*/  EXIT ;  /* 0x000000000000794d */ /* 0x000fea0003800000 */
.L_x_7:
[----:B0-----:R-:W-:Y:S01]  /*df60*/  ULDC.64 UR4, c[0x0][0x650] ;  /* 0x0001940000047ab9 */ /* 0x001fe20000000a00 */
        /* <DEDUP_REMOVED lines=25> */
.L_x_45:
[----:B------:R-:W0:Y:S01]  /*e100*/  LDC.64 R30, c[0x0][0x640] ;  /* 0x00019000ff1e7b82 */ /* 0x000e220000000a00 */
[-CC-:B------:R-:W-:Y:S01]  /*e110*/  SHF.R.U64 R21, R16, R22.reuse, R17.reuse ;  /* 0x0000001610157219 */ /* 0x180fe20000001211 */
[----:B------:R-:W-:Y:S01]  /*e120*/  IMAD.MOV.U32 R29, RZ, RZ, 0x1 ;  /* 0x00000001ff1d7424 */ /* 0x000fe200078e00ff */
[----:B------:R-:W-:Y:S02]  /*e130*/  SHF.R.U32.HI R7, RZ, R22, R17 ;  /* 0x00000016ff077219 */ /* 0x000fe40000011611 */
[----:B------:R-:W-:-:S03]  /*e140*/  IADD3 R11, P0, RZ, -R21, RZ ;  /* 0x80000015ff0b7210 */ /* 0x000fc60007f1e0ff */
[----:B------:R-:W1:Y:S02]  /*e150*/  LDC R16, c[0x0][0x618] ;  /* 0x00018600ff107b82 */ /* 0x000e640000000800 */
[----:B------:R-:W-:Y:S02]  /*e160*/  IMAD.X R7, RZ, RZ, ~R7, P0 ;  /* 0x000000ffff077224 */ /* 0x000fe400000e0e07 */
[----:B------:R-:W-:-:S04]  /*e170*/  IMAD.WIDE.U32 R8, R11, R24, R2 ;  /* 0x000000180b087225 */ /* 0x000fc800078e0002 */
[----:B------:R-:W2:Y:S01]  /*e180*/  LDC R26, c[0x0][0x608] ;  /* 0x00018200ff1a7b82 */ /* 0x000ea20000000800 */
[----:B------:R-:W-:-:S04]  /*e190*/  IMAD R10, R7, R24, RZ ;  /* 0x00000018070a7224 */ /* 0x000fc800078e02ff */
[----:B------:R-:W-:-:S03]  /*e1a0*/  IMAD R7, R11, R25, R10 ;  /* 0x000000190b077224 */ /* 0x000fc600078e020a */
        /* <DEDUP_REMOVED lines=29> */
.L_x_46:
[----:B------:R-:W-:Y:S01]  /*e380*/  ISETP.NE.AND P0, PT, R0, 0x1, PT ;  /* 0x000000010000780c */ /* 0x000fe20003f05270 */
[----:B0-----:R-:W-:Y:S01]  /*e390*/  VIADD R11, R24, 0xffffffff ;  /* 0xffffffff180b7836 */ /* 0x001fe20000000000 */
[----:B-1----:R-:W-:Y:S02]  /*e3a0*/  SHF.R.U64 R8, R8, R25, R9 ;  /* 0x0000001908087219 */ /* 0x002fe40000001209 */
[----:B------:R-:W-:Y:S02]  /*e3b0*/  SHF.L.U32 R9, R29, R28, RZ ;  /* 0x0000001c1d097219 */ /* 0x000fe400000006ff */
[----:B------:R-:W-:Y:S01]  /*e3c0*/  LOP3.LUT R7, R22, R33, RZ, 0xc0, !PT ;  /* 0x0000002116077212 */ /* 0x000fe200078ec0ff */
[----:B------:R-:W-:Y:S01]  /*e3d0*/  IMAD.MOV R10, RZ, RZ, -R8 ;  /* 0x000000ffff0a7224 */ /* 0x000fe200078e0a08 */
[----:B------:R-:W-:-:S03]  /*e3e0*/  LOP3.LUT R18, R18, R11, RZ, 0xc0, !PT ;  /* 0x0000000b12127212 */ /* 0x000fc600078ec0ff */
[----:B------:R-:W-:Y:S02]  /*e3f0*/  IMAD R9, R9, R8, R7 ;  /* 0x0000000809097224 */ /* 0x000fe400078e0207 */
[----:B------:R-:W-:Y:S02]  /*e400*/  @P0 IMAD R14, R15, R20, R12 ;  /* 0x000000140f0e0224 */ /* 0x000fe400078e020c */
[----:B--2---:R-:W-:Y:S02]  /*e410*/  IMAD R7, R10, R27, R23 ;  /* 0x0000001b0a077224 */ /* 0x004fe400078e0217 */
[----:B---3--:R-:W-:Y:S02]  /*e420*/  IMAD R8, R9, R32, R14 ;  /* 0x0000002009087224 */ /* 0x008fe400078e020e */
[----:B------:R-:W-:Y:S02]  /*e430*/  IMAD R11, R7, R24, R18 ;  /* 0x00000018070b7224 */ /* 0x000fe400078e0212 */
[----:B------:R-:W-:-:S02]  /*e440*/  IMAD.MOV.U32 R9, RZ, RZ, 0x1 ;  /* 0x00000001ff097424 */ /* 0x000fc400078e00ff */
[----:B------:R-:W-:Y:S01]  /*e450*/  IMAD.MOV.U32 R18, RZ, RZ, R21 ;  /* 0x000000ffff127224 */ /* 0x000fe200078e0015 */
[----:B------:R-:W-:Y:S02]  /*e460*/  SEL R7, R11, R8, !P0 ;  /* 0x000000080b077207 */ /* 0x000fe40004000000 */
[----:B------:R-:W-:-:S07]  /*e470*/  SEL R8, R8, R11, !P0 ;  /* 0x0000000b08087207 */ /* 0x000fce0004000000 */
.L_x_44:
[----:B------:R-:W-:-:S08]  /*e480*/  NOP ;  /* 0x0000000000007918 */ /* 0x000fd00000000000 */
[----:B------:R-:W0:-:S00]  /*e490*/  USETMAXREG.DEALLOC.CTAPOOL 0x28 ;  /* 0x00000028000079c8 */ /* 0x000e0000080e0500 */
[----:B0-----:R-:W-:-:S13]  /*e4a0*/  ISETP.NE.AND P0, PT, R6, RZ, PT ;  /* 0x000000ff0600720c */ /* 0x001fda0003f05270 */
[----:B------:R-:W-:Y:S05]  /*e4b0*/  @P0 EXIT ;  /* 0x000000000000094d */ /* 0x000fea0003800000 */
[----:B------:R-:W-:Y:S01]  /*e4c0*/  LOP3.LUT P0, RZ, R9, 0xff, RZ, 0xc0, !PT ;  /* 0x000000ff09ff7812 */ /* 0x000fe2000780c0ff */
[----:B------:R-:W-:Y:S02]  /*e4d0*/  IMAD.MOV.U32 R16, RZ, RZ, 0x1 ;  /* 0x00000001ff107424 */ /* 0x000fe400078e00ff */
[----:B------:R-:W-:-:S10]  /*e4e0*/  IMAD.MOV.U32 R15, RZ, RZ, RZ ;  /* 0x000000ffff0f7224 */ /* 0x000fd400078e00ff */
[----:B------:R-:W-:Y:S05]  /*e4f0*/  @!P0 BRA `(.L_x_47) ;  /* 0x0000000c00748947 */ /* 0x000fea0003800000 */
[----:B------:R-:W0:Y:S01]  /*e500*/  LDC R6, c[0x0][0x28c] ;  /* 0x0000a300ff067b82 */ /* 0x000e220000000800 */
[----:B------:R-:W1:Y:S01]  /*e510*/  S2R R11, SR_CgaCtaId ;  /* 0x00000000000b7919 */ /* 0x000e620000008800 */
[----:B------:R-:W-:Y:S01]  /*e520*/  ULDC UR5, c[0x0][0x658] ;  /* 0x0001960000057ab9 */ /* 0x000fe20000000800 */
[----:B------:R-:W-:Y:S01]  /*e530*/  UMOV UR7, 0xffffffff ;  /* 0xffffffff00077882 */ /* 0x000fe20000000000 */
[----:B------:R-:W-:Y:S01]  /*e540*/  ULDC UR6, c[0x0][0xc] ;  /* 0x0000030000067ab9 */ /* 0x000fe20000000800 */
[----:B------:R-:W-:Y:S01]  /*e550*/  USHF.L.U32 UR9, UR7, UR5, URZ ;  /* 0x0000000507097299 */ /* 0x000fe2000800063f */
[----:B------:R-:W-:Y:S01]  /*e560*/  BSSY B0, `(.L_x_47) ;  /* 0x00000d6000007945 */ /* 0x000fe20003800000 */
[----:B------:R-:W-:Y:S01]  /*e570*/  UMOV UR8, 0x1 ;  /* 0x0000000100087882 */ /* 0x000fe20000000000 */
[----:B------:R-:W-:Y:S01]  /*e580*/  ULDC UR7, c[0x0][0x10] ;  /* 0x0000040000077ab9 */ /* 0x000fe20000000800 */
[----:B------:R-:W-:Y:S01]  /*e590*/  USHF.L.U32 UR5, UR8, UR5, URZ ;  /* 0x0000000508057299 */ /* 0x000fe2000800063f */
[----:B------:R-:W-:Y:S01]  /*e5a0*/  IMAD.MOV.U32 R13, RZ, RZ, 0x1 ;  /* 0x00000001ff0d7424 */ /* 0x000fe200078e00ff */
[----:B------:R-:W-:Y:S01]  /*e5b0*/  UIMAD.WIDE.U32 UR6, UR6, UR7, URZ ;  /* 0x00000007060672a5 */ /* 0x000fe2000f8e003f */
[----:B------:R-:W-:Y:S01]  /*e5c0*/  LOP3.LUT R17, R5, 0x2, RZ, 0xfc, !PT ;  /* 0x0000000205117812 */ /* 0x000fe200078efcff */
[----:B------:R-:W-:Y:S01]  /*e5d0*/  ULDC UR8, c[0x0][0x14] ;  /* 0x0000050000087ab9 */ /* 0x000fe20000000800 */
[----:B------:R-:W-:Y:S01]  /*e5e0*/  IMAD.MOV.U32 R16, RZ, RZ, 0x1 ;  /* 0x00000001ff107424 */ /* 0x000fe200078e00ff */
[----:B------:R-:W-:Y:S01]  /*e5f0*/  UIMAD.WIDE.U32 UR30, UR6, UR8, URZ ;  /* 0x00000008061e72a5 */ /* 0x000fe2000f8e003f */
[----:B------:R-:W-:Y:S01]  /*e600*/  IMAD.MOV.U32 R15, RZ, RZ, RZ ;  /* 0x000000ffff0f7224 */ /* 0x000fe200078e00ff */
[----:B------:R-:W-:Y:S01]  /*e610*/  UIMAD UR7, UR7, UR8, URZ ;  /* 0x00000008070772a4 */ /* 0x000fe2000f8e023f */
[----:B------:R-:W-:Y:S01]  /*e620*/  ULDC UR4, c[0x0][0x600] ;  /* 0x0001800000047ab9 */ /* 0x000fe20000000800 */
[----:B------:R-:W-:-:S02]  /*e630*/  ULOP3.LUT UR6, URZ, UR9, URZ, 0x33, !UPT ;  /* 0x000000093f067292 */ /* 0x000fc4000f8e333f */
[----:B------:R-:W-:Y:S01]  /*e640*/  UIADD3 UR4, UR4, -0x1, URZ ;  /* 0xffffffff04047890 */ /* 0x000fe2000fffe03f */
[----:B0-----:R-:W-:Y:S01]  /*e650*/  VIADD R6, R6, 0xff ;  /* 0x000000ff06067836 */ /* 0x001fe20000000000 */
[----:B------:R-:W-:Y:S01]  /*e660*/  UIADD3 UR7, UR31, UR7, URZ ;  /* 0x000000071f077290 */ /* 0x000fe2000fffe03f */
[----:B------:R-:W-:-:S03]  /*e670*/  ULDC.64 UR38, c[0x0][0x198] ;  /* 0x0000660000267ab9 */ /* 0x000fc60000000a00 */
[----:B------:R-:W-:-:S04]  /*e680*/  SHF.R.S32.HI R9, RZ, 0x1f, R6 ;  /* 0x0000001fff097819 */ /* 0x000fc80000011406 */
[----:B------:R-:W-:Y:S01]  /*e690*/  LEA.HI R9, R9, R6, RZ, 0x8 ;  /* 0x0000000609097211 */ /* 0x000fe200078f40ff */
[C---:B-1----:R-:W-:Y:S02]  /*e6a0*/  IMAD.SHL.U32 R12, R11.reuse, 0x20, RZ ;  /* 0x000000200b0c7824 */ /* 0x042fe400078e00ff */
[----:B------:R-:W-:Y:S01]  /*e6b0*/  IMAD.SHL.U32 R11, R11, 0x1000, RZ ;  /* 0x000010000b0b7824 */ /* 0x000fe200078e00ff */
[----:B------:R-:W-:Y:S02]  /*e6c0*/  SHF.R.S32.HI R14, RZ, 0x8, R9 ;  /* 0x00000008ff0e7819 */ /* 0x000fe40000011409 */
[----:B------:R-:W-:Y:S02]  /*e6d0*/  LOP3.LUT R12, R12, 0x20, RZ, 0xc0, !PT ;  /* 0x000000200c0c7812 */ /* 0x000fe400078ec0ff */
[----:B------:R-:W-:Y:S01]  /*e6e0*/  LOP3.LUT R11, R11, 0x1000, RZ, 0xc0, !PT ;  /* 0x000010000b0b7812 */ /* 0x000fe200078ec0ff */
[----:B------:R-:W-:-:S07]  /*e6f0*/  VIADD R10, R14, 0x1 ;  /* 0x000000010e0a7836 */ /* 0x000fce0000000000 */
.L_x_58:
[----:B------:R-:W-:-:S03]  /*e700*/  UMOV UR8, 0xffffffff ;  /* 0xffffffff00087882 */ /* 0x000fc60000000000 */
[----:B------:R-:W-:Y:S05]  /*e710*/  BRA.DIV UR8, `(.L_x_48) ;  /* 0x0000000e08947947 */ /* 0x000fea000b800000 */
[----:B------:R-:W-:-:S13]  /*e720*/  ELECT P0, URZ, PT ;  /* 0x00000000003f782f */ /* 0x000fda0003800000 */
.L_x_67:
[----:B------:R-:W0:Y:S01]  /*e730*/  LDC R6, c[0x0][0x28c] ;  /* 0x0000a300ff067b82 */ /* 0x000e220000000800 */
[----:B------:R-:W-:Y:S01]  /*e740*/  BSSY B1, `(.L_x_49) ;  /* 0x0000044000017945 */ /* 0x000fe20003800000 */
[----:B0-----:R-:W-:-:S13]  /*e750*/  ISETP.LT.OR P0, PT, R6, 0x1, !P0 ;  /* 0x000000010600780c */ /* 0x001fda0004701670 */
[----:B------:R-:W-:Y:S05]  /*e760*/  @P0 BRA `(.L_x_50) ;  /* 0x0000000400040947 */ /* 0x000fea0003800000 */
[----:B------:R-:W-:Y:S02]  /*e770*/  IMAD R21, R8, 0x180, RZ ;  /* 0x0000018008157824 */ /* 0x000fe400078e02ff */
[----:B------:R-:W-:Y:S02]  /*e780*/  IMAD R22, R7, 0x40, R12 ;  /* 0x0000004007167824 */ /* 0x000fe400078e020c */
[----:B------:R-:W-:Y:S02]  /*e790*/  IMAD.MOV.U32 R24, RZ, RZ, RZ ;  /* 0x000000ffff187224 */ /* 0x000fe400078e00ff */
[----:B------:R-:W-:Y:S02]  /*e7a0*/  IMAD.MOV.U32 R6, RZ, RZ, R10 ;  /* 0x000000ffff067224 */ /* 0x000fe400078e000a */
[----:B------:R-:W-:Y:S02]  /*e7b0*/  IMAD.MOV.U32 R7, RZ, RZ, R16 ;  /* 0x000000ffff077224 */ /* 0x000fe400078e0010 */
[----:B------:R-:W-:-:S07]  /*e7c0*/  IMAD.MOV.U32 R8, RZ, RZ, R15 ;  /* 0x000000ffff087224 */ /* 0x000fce00078e000f */
.L_x_53:
[----:B------:R-:W0:Y:S01]  /*e7d0*/  S2R R20, SR_CgaCtaId ;  /* 0x0000000000147919 */ /* 0x000e220000008800 */
[----:B------:R-:W-:Y:S02]  /*e7e0*/  MOV R9, 0x400 ;  /* 0x0000040000097802 */ /* 0x000fe40000000f00 */
[----:B------:R-:W-:-:S13]  /*e7f0*/  LOP3.LUT P1, RZ, R4, 0x7f, RZ, 0xc0, !PT ;  /* 0x0000007f04ff7812 */ /* 0x000fda000782c0ff */
[----:B------:R-:W1:Y:S01]  /*e800*/  @!P1 LDC R19, c[0x0][0x500] ;  /* 0x00014000ff139b82 */ /* 0x000e620000000800 */
[----:B0-----:R-:W-:Y:S02]  /*e810*/  LEA R23, R20, R9, 0x18 ;  /* 0x0000000914177211 */ /* 0x001fe400078ec0ff */
[----:B------:R-:W-:-:S03]  /*e820*/  SHF.L.U32 R9, R7, 0x1f, RZ ;  /* 0x0000001f07097819 */ /* 0x000fc600000006ff */
[----:B------:R-:W-:-:S04]  /*e830*/  IMAD R20, R8, 0x8, R23 ;  /* 0x0000000808147824 */ /* 0x000fc800078e0217 */
[----:B------:R-:W0:Y:S02]  /*e840*/  SYNCS.PHASECHK.TRANS64.TRYWAIT P0, [R20+URZ+0x10], R9 ;  /* 0x00001009140075a7 */ /* 0x000e24000800017f */
[----:B01----:R-:W-:Y:S05]  /*e850*/  @!P0 BRA `(.L_x_51) ;  /* 0x0000000c00648947 */ /* 0x003fea0003800000 */
.L_x_68:
[----:B0-----:R-:W-:Y:S01]  /*e860*/  PRMT R9, R17, 0x9910, RZ ;  /* 0x0000991011097816 */ /* 0x001fe200000000ff */
[----:B------:R0:W-:Y:S03]  /*e870*/  @!P1 SYNCS.ARRIVE.TRANS64 RZ, [R20+URZ], R19 ;  /* 0x0000001314ff99a7 */ /* 0x0001e6000800003f */
[----:B------:R-:W-:-:S13]  /*e880*/  ISETP.NE.AND P0, PT, R9, 0x2, PT ;  /* 0x000000020900780c */ /* 0x000fda0003f05270 */
[----:B0-----:R-:W-:Y:S05]  /*e890*/  @P0 BRA `(.L_x_52) ;  /* 0x0000000000040947 */ /* 0x001fea0003800000 */
[----:B------:R-:W-:Y:S01]  /*e8a0*/  BPT.TRAP 0x1 ;  /* 0x000000040000795c */ /* 0x000fe20000300000 */
.L_x_52:
[----:B------:R-:W-:Y:S01]  /*e8b0*/  IMAD R9, R8, 0x18000, R23 ;  /* 0x0001800008097824 */ /* 0x000fe200078e0217 */
[----:B------:R-:W-:Y:S01]  /*e8c0*/  R2UR UR34, R24 ;  /* 0x00000000182272ca */ /* 0x000fe200000e0000 */
[----:B------:R-:W-:Y:S01]  /*e8d0*/  VIADD R6, R6, 0xffffffff ;  /* 0xffffffff06067836 */ /* 0x000fe20000000000 */
[----:B------:R-:W-:Y:S01]  /*e8e0*/  R2UR UR33, R20 ;  /* 0x00000000142172ca */ /* 0x000fe200000e0000 */
[----:B------:R-:W-:Y:S01]  /*e8f0*/  UIADD3 UR14, UP0, UR38, 0xf0, URZ ;  /* 0x000000f0260e7890 */ /* 0x000fe2000ff1e03f */
[----:B------:R-:W-:Y:S01]  /*e900*/  R2UR UR24, R9 ;  /* 0x00000000091872ca */ /* 0x000fe200000e0000 */
[----:B------:R-:W-:Y:S01]  /*e910*/  IMAD R9, R8, 0x4000, R11 ;  /* 0x0000400008097824 */ /* 0x000fe200078e020b */
[----:B------:R-:W-:Y:S01]  /*e920*/  R2UR UR36, R18 ;  /* 0x00000000122472ca */ /* 0x000fe200000e0000 */
[----:B------:R-:W-:Y:S01]  /*e930*/  UIADD3 UR40, UP1, UR38, 0x1f0, URZ ;  /* 0x000001f026287890 */ /* 0x000fe2000ff3e03f */
[----:B------:R-:W-:Y:S01]  /*e940*/  R2UR UR35, R21 ;  /* 0x00000000152372ca */ /* 0x000fe200000e0000 */
[----:B------:R-:W-:Y:S01]  /*e950*/  IMAD.IADD R9, R23, 0x1, R9 ;  /* 0x0000000117097824 */ /* 0x000fe200078e0209 */
[----:B------:R-:W-:Y:S01]  /*e960*/  R2UR UR19, R22 ;  /* 0x00000000161372ca */ /* 0x000fe200000e0000 */
[----:B------:R-:W-:Y:S01]  /*e970*/  UIADD3.X UR15, URZ, UR39, URZ, UP0, !UPT ;  /* 0x000000273f0f7290 */ /* 0x000fe200087fe43f */
[----:B------:R-:W-:Y:S01]  /*e980*/  ISETP.GT.AND P1, PT, R6, 0x1, PT ;  /* 0x000000010600780c */ /* 0x000fe20003f24270 */
[----:B------:R-:W-:Y:S01]  /*e990*/  UIADD3 UR26, UR34, 0x80, URZ ;  /* 0x00000080221a7890 */ /* 0x000fe2000fffe03f */
[----:B------:R-:W-:Y:S01]  /*e9a0*/  R2UR UR8, R9 ;  /* 0x00000000090872ca */ /* 0x000fe200000e0000 */
[----:B------:R-:W-:Y:S01]  /*e9b0*/  UIADD3.X UR41, URZ, UR39, URZ, UP1, !UPT ;  /* 0x000000273f297290 */ /* 0x000fe20008ffe43f */
[----:B------:R-:W-:Y:S01]  /*e9c0*/  VIADD R8, R8, 0x1 ;  /* 0x0000000108087836 */ /* 0x000fe20000000000 */
[----:B------:R-:W-:Y:S01]  /*e9d0*/  UIADD3 UR32, UR24, 0x100, URZ ;  /* 0x0000010018207890 */ /* 0x000fe2000fffe03f */
[----:B------:R-:W-:Y:S01]  /*e9e0*/  VIADD R24, R24, 0x100 ;  /* 0x0000010018187836 */ /* 0x000fe20000000000 */
[----:B------:R-:W-:Y:S01]  /*e9f0*/  UIADD3 UR24, UR24, 0xc100, URZ ;  /* 0x0000c10018187890 */ /* 0x000fe2000fffe03f */
[----:B------:R-:W-:Y:S01]  /*ea00*/  UMOV UR22, 0x0 ;  /* 0x0000000000167882 */ /* 0x000fe20000000000 */
[----:B------:R-:W-:Y:S01]  /*ea10*/  UMOV UR23, 0x10000000 ;  /* 0x1000000000177882 */ /* 0x000fe20000000000 */
[----:B------:R-:W-:Y:S01]  /*ea20*/  ISETP.NE.AND P0, PT, R8, 0x2, PT ;  /* 0x000000020800780c */ /* 0x000fe20003f05270 */
[----:B------:R-:W-:Y:S01]  /*ea30*/  UMOV UR25, UR33 ;  /* 0x0000002100197c82 */ /* 0x000fe20008000000 */
[----:B------:R-:W-:Y:S01]  /*ea40*/  UMOV UR28, UR36 ;  /* 0x00000024001c7c82 */ /* 0x000fe20008000000 */
[----:B------:R-:W-:-:S02]  /*ea50*/  UMOV UR27, UR35 ;  /* 0x00000023001b7c82 */ /* 0x000fc40008000000 */
[----:B------:R-:W-:Y:S01]  /*ea60*/  UIADD3 UR16, UR8, 0x30100, URZ ;  /* 0x0003010008107890 */ /* 0x000fe2000fffe03f */
[----:B------:R0:W-:Y:S01]  /*ea70*/  UTMALDG.3D [UR32], [UR14], desc[UR22] ;  /* 0x000016200e0075b4 */ /* 0x0001e20008011000 */
[----:B------:R-:W-:Y:S01]  /*ea80*/  UIADD3 UR8, UR8, 0x32100, URZ ;  /* 0x0003210008087890 */ /* 0x000fe2000fffe03f */
[----:B------:R-:W-:Y:S01]  /*ea90*/  SEL R20, RZ, 0x1, P0 ;  /* 0x00000001ff147807 */ /* 0x000fe20000000000 */
[----:B------:R-:W-:Y:S01]  /*eaa0*/  UMOV UR13, 0x30000 ;  /* 0x00030000000d7882 */ /* 0x000fe20000000000 */
[----:B------:R-:W-:Y:S01]  /*eab0*/  UMOV UR17, UR33 ;  /* 0x0000002100117c82 */ /* 0x000fe20008000000 */
[----:B------:R-:W-:Y:S01]  /*eac0*/  UMOV UR18, UR34 ;  /* 0x0000002200127c82 */ /* 0x000fe20008000000 */
[----:B------:R-:W-:Y:S01]  /*ead0*/  UMOV UR20, UR36 ;  /* 0x0000002400147c82 */ /* 0x000fe20008000000 */
[----:B------:R-:W-:Y:S01]  /*eae0*/  UMOV UR9, UR33 ;  /* 0x0000002100097c82 */ /* 0x000fe20008000000 */
[----:B------:R-:W-:Y:S01]  /*eaf0*/  UMOV UR11, UR19 ;  /* 0x00000013000b7c82 */ /* 0x000fe20008000000 */
[----:B------:R-:W-:Y:S01]  /*eb00*/  UMOV UR12, UR36 ;  /* 0x00000024000c7c82 */ /* 0x000fe20008000000 */
[----:B------:R0:W-:Y:S01]  /*eb10*/  UTMALDG.3D [UR24], [UR14], desc[UR22] ;  /* 0x000016180e0075b4 */ /* 0x0001e20008011000 */
[----:B------:R-:W-:Y:S01]  /*eb20*/  UMOV UR10, UR26 ;  /* 0x0000001a000a7c82 */ /* 0x000fe20008000000 */
[----:B------:R-:W-:-:S02]  /*eb30*/  LOP3.LUT R7, R7, R20, RZ, 0x3c, !PT ;  /* 0x0000001407077212 */ /* 0x000fc400078e3cff */
[----:B------:R-:W-:Y:S01]  /*eb40*/  SEL R8, R8, RZ, P0 ;  /* 0x000000ff08087207 */ /* 0x000fe20000000000 */
[----:B------:R0:W-:Y:S01]  /*eb50*/  UTMALDG.3D.MULTICAST [UR16], [UR40], UR13, desc[UR22] ;  /* 0x00001610280073b4 */ /* 0x0001e2000801180d */
[----:B------:R0:W-:Y:S02]  /*eb60*/  UTMALDG.3D.MULTICAST [UR8], [UR40], UR13, desc[UR22] ;  /* 0x00001608280073b4 */ /* 0x0001e4000801180d */
[----:B0-----:R-:W-:Y:S05]  /*eb70*/  @P1 BRA `(.L_x_53) ;  /* 0xfffffffc00141947 */ /* 0x001fea000383ffff */
.L_x_50:
[----:B------:R-:W-:Y:S05]  /*eb80*/  BSYNC B1 ;  /* 0x0000000000017941 */ /* 0x000fea0003800000 */
.L_x_49:
[----:B------:R-:W-:Y:S01]  /*eb90*/  LOP3.LUT P1, RZ, R13, 0xff, RZ, 0xc0, !PT ;  /* 0x000000ff0dff7812 */ /* 0x000fe2000782c0ff */
[----:B------:R-:W-:Y:S01]  /*eba0*/  IMAD.IADD R15, R14, 0x1, R15 ;  /* 0x000000010e0f7824 */ /* 0x000fe200078e020f */
[----:B------:R-:W-:Y:S01]  /*ebb0*/  IADD3 R2, P2, R2, UR30, RZ ;  /* 0x0000001e02027c10 */ /* 0x000fe2000ff5e0ff */
[----:B------:R-:W-:Y:S01]  /*ebc0*/  ULDC.64 UR8, c[0x0][0x650] ;  /* 0x0001940000087ab9 */ /* 0x000fe20000000a00 */
[----:B------:R-:W-:Y:S01]  /*ebd0*/  BSSY B1, `(.L_x_54) ;  /* 0x000006c000017945 */ /* 0x000fe20003800000 */
[----:B------:R-:W-:Y:S01]  /*ebe0*/  IMAD.MOV.U32 R18, RZ, RZ, -0x1 ;  /* 0xffffffffff127424 */ /* 0x000fe200078e00ff */
[----:B------:R-:W-:Y:S02]  /*ebf0*/  ISETP.GT.U32.AND P0, PT, R15, 0x1, PT ;  /* 0x000000010f00780c */ /* 0x000fe40003f04070 */
[----:B------:R-:W-:Y:S02]  /*ec00*/  SHF.R.U32.HI R6, RZ, 0x1, R15 ;  /* 0x00000001ff067819 */ /* 0x000fe4000001160f */
[----:B------:R-:W-:-:S02]  /*ec10*/  ISETP.LT.U32.AND P0, PT, R14, 0x2, P0 ;  /* 0x000000020e00780c */ /* 0x000fc40000701070 */
[----:B------:R-:W-:Y:S01]  /*ec20*/  IADD3.X R3, R3, UR7, RZ, P2, !PT ;  /* 0x0000000703037c10 */ /* 0x000fe200097fe4ff */
[----:B------:R-:W0:Y:S01]  /*ec30*/  @P1 S2R R8, SR_CgaCtaId ;  /* 0x0000000000081919 */ /* 0x000e220000008800 */
[----:B------:R-:W-:Y:S02]  /*ec40*/  @P1 MOV R7, 0x400 ;  /* 0x0000040000071802 */ /* 0x000fe40000000f00 */
[----:B------:R-:W-:Y:S02]  /*ec50*/  ISETP.GE.U32.AND P2, PT, R2, UR8, PT ;  /* 0x0000000802007c0c */ /* 0x000fe4000bf46070 */
[----:B------:R-:W-:Y:S02]  /*ec60*/  LOP3.LUT R6, R6, 0x1, RZ, 0xc0, !PT ;  /* 0x0000000106067812 */ /* 0x000fe400078ec0ff */
[----:B------:R-:W-:Y:S02]  /*ec70*/  LOP3.LUT R15, R15, 0x1, RZ, 0xc0, !PT ;  /* 0x000000010f0f7812 */ /* 0x000fe400078ec0ff */
[----:B------:R-:W-:-:S02]  /*ec80*/  PRMT R13, RZ, 0x7610, R13 ;  /* 0x00007610ff0d7816 */ /* 0x000fc4000000000d */
[----:B0-----:R-:W-:Y:S01]  /*ec90*/  @P1 LEA R7, R8, R7, 0x18 ;  /* 0x0000000708071211 */ /* 0x001fe200078ec0ff */
[----:B------:R-:W-:-:S03]  /*eca0*/  IMAD.MOV.U32 R8, RZ, RZ, -0x1 ;  /* 0xffffffffff087424 */ /* 0x000fc600078e00ff */
[----:B------:R0:W-:Y:S01]  /*ecb0*/  @P1 SYNCS.ARRIVE.TRANS64.A1T0 RZ, [R7+URZ+0x38], RZ ;  /* 0x000038ff07ff19a7 */ /* 0x0001e2000810003f */
[----:B------:R-:W-:-:S04]  /*ecc0*/  ISETP.NE.U32.AND P1, PT, R6, 0x1, PT ;  /* 0x000000010600780c */ /* 0x000fc80003f25070 */
[----:B------:R-:W-:Y:S02]  /*ecd0*/  ISETP.GT.U32.AND P1, PT, R14, 0x1, !P1 ;  /* 0x000000010e00780c */ /* 0x000fe40004f24070 */
[----:B0-----:R-:W-:Y:S02]  /*ece0*/  SEL R7, RZ, 0x1, !P0 ;  /* 0x00000001ff077807 */ /* 0x001fe40004000000 */
[----:B------:R-:W-:Y:S02]  /*ecf0*/  ISETP.GE.U32.AND.EX P0, PT, R3, UR9, PT, P2 ;  /* 0x0000000903007c0c */ /* 0x000fe4000bf06120 */
[----:B------:R-:W-:-:S04]  /*ed00*/  SEL R6, RZ, 0x1, !P1 ;  /* 0x00000001ff067807 */ /* 0x000fc80004800000 */
[----:B------:R-:W-:Y:S01]  /*ed10*/  LOP3.LUT R16, R6, R16, R7, 0x96, !PT ;  /* 0x0000001006107212 */ /* 0x000fe200078e9607 */
[----:B------:R-:W-:Y:S01]  /*ed20*/  IMAD.MOV.U32 R7, RZ, RZ, -0x1 ;  /* 0xffffffffff077424 */ /* 0x000fe200078e00ff */
[----:B------:R-:W-:-:S05]  /*ed30*/  PRMT R6, RZ, 0x7610, R6 ;  /* 0x00007610ff067816 */ /* 0x000fca0000000006 */
[----:B------:R-:W-:Y:S05]  /*ed40*/  @P0 BRA `(.L_x_55) ;  /* 0x0000000400500947 */ /* 0x000fea0003800000 */
[----:B------:R-:W0:Y:S01]  /*ed50*/  S2R R19, SR_CTAID.X ;  /* 0x0000000000137919 */ /* 0x000e220000002500 */
[----:B------:R-:W-:Y:S01]  /*ed60*/  ULDC.64 UR8, c[0x0][0x628] ;  /* 0x00018a0000087ab9 */ /* 0x000fe20000000a00 */
[----:B------:R-:W-:Y:S01]  /*ed70*/  ULDC UR11, c[0x0][0x630] ;  /* 0x00018c00000b7ab9 */ /* 0x000fe20000000800 */
[----:B------:R-:W-:Y:S01]  /*ed80*/  ISETP.NE.U32.AND P0, PT, RZ, UR8, PT ;  /* 0x00000008ff007c0c */ /* 0x000fe2000bf05070 */
[----:B------:R-:W1:Y:S01]  /*ed90*/  S2R R20, SR_CTAID.Y ;  /* 0x0000000000147919 */ /* 0x000e620000002600 */
[----:B------:R-:W-:Y:S01]  /*eda0*/  ULDC UR12, c[0x0][0x150] ;  /* 0x00005400000c7ab9 */ /* 0x000fe20000000800 */
[----:B------:R-:W-:Y:S01]  /*edb0*/  IMAD.MOV.U32 R6, RZ, RZ, R2 ;  /* 0x000000ffff067224 */ /* 0x000fe200078e0002 */
[----:B------:R-:W-:Y:S01]  /*edc0*/  ISETP.NE.AND.EX P0, PT, RZ, UR9, PT, P0 ;  /* 0x00000009ff007c0c */ /* 0x000fe2000bf05300 */
[----:B------:R-:W-:Y:S01]  /*edd0*/  IMAD.MOV.U32 R7, RZ, RZ, R3 ;  /* 0x000000ffff077224 */ /* 0x000fe200078e0003 */
[----:B0-----:R-:W-:-:S11]  /*ede0*/  I2FP.F32.U32 R22, R19 ;  /* 0x0000001300167245 */ /* 0x001fd60000201000 */
[----:B------:R-:W-:Y:S05]  /*edf0*/  @!P0 BRA `(.L_x_56) ;  /* 0x0000000000288947 */ /* 0x000fea0003800000 */
[----:B------:R-:W-:Y:S02]  /*ee00*/  ULDC UR10, c[0x0][0x634] ;  /* 0x00018d00000a7ab9 */ /* 0x000fe40000000800 */
[----:B------:R-:W-:-:S05]  /*ee10*/  IADD3 R7, P0, R2, UR10, RZ ;  /* 0x0000000a02077c10 */ /* 0x000fca000ff1e0ff */
[----:B------:R-:W-:-:S04]  /*ee20*/  IMAD.X R21, RZ, RZ, R3, P0 ;  /* 0x000000ffff157224 */ /* 0x000fc800000e0603 */
[----:B------:R-:W-:-:S04]  /*ee30*/  IMAD.WIDE.U32 R8, R21, UR8, RZ ;  /* 0x0000000815087c25 */ /* 0x000fc8000f8e00ff */
[----:B------:R-:W-:-:S04]  /*ee40*/  IMAD.WIDE.U32 R8, P0, R7, UR9, R8 ;  /* 0x0000000907087c25 */ /* 0x000fc8000f800008 */
[----:B------:R-:W-:-:S04]  /*ee50*/  IMAD.WIDE.U32 R6, R7, UR8, RZ ;  /* 0x0000000807067c25 */ /* 0x000fc8000f8e00ff */
[----:B------:R-:W-:Y:S01]  /*ee60*/  IMAD.MOV.U32 R6, RZ, RZ, R9 ;  /* 0x000000ffff067224 */ /* 0x000fe200078e0009 */
[----:B------:R-:W-:Y:S01]  /*ee70*/  IADD3 RZ, P1, R7, R8, RZ ;  /* 0x0000000807ff7210 */ /* 0x000fe20007f3e0ff */
[----:B------:R-:W-:-:S04]  /*ee80*/  IMAD.X R7, RZ, RZ, RZ, P0 ;  /* 0x000000ffff077224 */ /* 0x000fc800000e06ff */
[----:B------:R-:W-:-:S08]  /*ee90*/  IMAD.WIDE.U32.X R6, R21, UR9, R6, P1 ;  /* 0x0000000915067c25 */ /* 0x000fd000088e0406 */
.L_x_56:
[--C-:B------:R-:W-:Y:S01]  /*eea0*/  SHF.R.U64 R18, R6, UR11, R7.reuse ;  /* 0x0000000b06127c19 */ /* 0x100fe20008001207 */
[----:B------:R-:W-:Y:S01]  /*eeb0*/  FMUL R22, R22, UR12 ;  /* 0x0000000c16167c20 */ /* 0x000fe20008400000 */
[----:B------:R-:W-:Y:S01]  /*eec0*/  SHF.R.U32.HI R6, RZ, UR11, R7 ;  /* 0x0000000bff067c19 */ /* 0x000fe20008011607 */
[----:B------:R-:W0:Y:S01]  /*eed0*/  LDC R8, c[0x0][0x144] ;  /* 0x00005100ff087b82 */ /* 0x000e220000000800 */
[----:B------:R-:W-:Y:S01]  /*eee0*/  IADD3 R7, P0, RZ, -R18, RZ ;  /* 0x80000012ff077210 */ /* 0x000fe20007f1e0ff */
[----:B------:R-:W-:Y:S01]  /*eef0*/  ULDC UR10, c[0x0][0x154] ;  /* 0x00005500000a7ab9 */ /* 0x000fe20000000800 */
[----:B-1----:R-:W-:Y:S01]  /*ef00*/  I2FP.F32.U32 R9, R20 ;  /* 0x0000001400097245 */ /* 0x002fe20000201000 */
[----:B------:R-:W1:Y:S01]  /*ef10*/  F2I.U32.TRUNC.NTZ R22, R22 ;  /* 0x0000001600167305 */ /* 0x000e62000020f000 */
[----:B------:R-:W-:Y:S01]  /*ef20*/  ULDC.64 UR8, c[0x0][0x620] ;  /* 0x0001880000087ab9 */ /* 0x000fe20000000a00 */
[----:B------:R-:W-:Y:S01]  /*ef30*/  IMAD.X R6, RZ, RZ, ~R6, P0 ;  /* 0x000000ffff067224 */ /* 0x000fe200000e0e06 */
[----:B------:R-:W-:Y:S01]  /*ef40*/  ISETP.NE.AND P2, PT, R0, 0x1, PT ;  /* 0x000000010000780c */ /* 0x000fe20003f45270 */
[----:B------:R-:W-:Y:S01]  /*ef50*/  FMUL R23, R9, UR10 ;  /* 0x0000000a09177c20 */ /* 0x000fe20008400000 */
[----:B------:R-:W2:Y:S01]  /*ef60*/  LDC R25, c[0x0][0x148] ;  /* 0x00005200ff197b82 */ /* 0x000ea20000000800 */
[----:B------:R-:W-:Y:S01]  /*ef70*/  IMAD R6, R6, UR8, RZ ;  /* 0x0000000806067c24 */ /* 0x000fe2000f8e02ff */
[----:B------:R-:W-:-:S02]  /*ef80*/  ULDC.64 UR10, c[0x0][0x640] ;  /* 0x00019000000a7ab9 */ /* 0x000fc40000000a00 */
[----:B------:R-:W-:Y:S01]  /*ef90*/  ISETP.NE.U32.AND P0, PT, RZ, UR10, PT ;  /* 0x0000000aff007c0c */ /* 0x000fe2000bf05070 */
[----:B------:R-:W3:Y:S01]  /*efa0*/  F2I.U32.TRUNC.NTZ R23, R23 ;  /* 0x0000001700177305 */ /* 0x000ee2000020f000 */
[C---:B------:R-:W-:Y:S02]  /*efb0*/  IMAD R9, R7.reuse, UR9, R6 ;  /* 0x0000000907097c24 */ /* 0x040fe4000f8e0206 */
[----:B------:R-:W-:Y:S01]  /*efc0*/  IMAD.WIDE.U32 R6, R7, UR8, R2 ;  /* 0x0000000807067c25 */ /* 0x000fe2000f8e0002 */
[----:B------:R-:W-:Y:S01]  /*efd0*/  ULDC UR8, c[0x0][0x618] ;  /* 0x0001860000087ab9 */ /* 0x000fe20000000800 */
[----:B------:R-:W-:Y:S02]  /*efe0*/  ISETP.NE.AND.EX P0, PT, RZ, UR11, PT, P0 ;  /* 0x0000000bff007c0c */ /* 0x000fe4000bf05300 */
[----:B------:R-:W-:Y:S02]  /*eff0*/  IMAD.IADD R7, R7, 0x1, R9 ;  /* 0x0000000107077824 */ /* 0x000fe400078e0209 */
[----:B-1----:R-:W-:-:S03]  /*f000*/  IMAD.MOV R22, RZ, RZ, -R22 ;  /* 0x000000ffff167224 */ /* 0x002fc600078e0a16 */
[----:B------:R-:W-:Y:S01]  /*f010*/  SHF.R.U64 R21, R6, UR8, R7 ;  /* 0x0000000806157c19 */ /* 0x000fe20008001207 */
[----:B0-----:R-:W-:Y:S01]  /*f020*/  IMAD R19, R8, R22, R19 ;  /* 0x0000001608137224 */ /* 0x001fe200078e0213 */
[----:B------:R-:W-:Y:S01]  /*f030*/  SHF.R.U32.HI R6, RZ, UR8, R7 ;  /* 0x00000008ff067c19 */ /* 0x000fe20008011607 */
[----:B------:R-:W-:Y:S01]  /*f040*/  ULDC UR8, c[0x0][0x608] ;  /* 0x0001820000087ab9 */ /* 0x000fe20000000800 */
[----:B---3--:R-:W-:Y:S02]  /*f050*/  IMAD.MOV R8, RZ, RZ, -R23 ;  /* 0x000000ffff087224 */ /* 0x008fe400078e0a17 */
[--C-:B------:R-:W-:Y:S02]  /*f060*/  SHF.R.U64 R22, R21, UR8, R6.reuse ;  /* 0x0000000815167c19 */ /* 0x100fe40008001206 */
[----:B------:R-:W-:Y:S01]  /*f070*/  SHF.R.U32.HI R7, RZ, UR8, R6 ;  /* 0x00000008ff077c19 */ /* 0x000fe20008011606 */
[----:B------:R-:W-:Y:S01]  /*f080*/  ULDC UR8, c[0x0][0x658] ;  /* 0x0001960000087ab9 */ /* 0x000fe20000000800 */
[----:B--2---:R-:W-:-:S02]  /*f090*/  @P2 IMAD R19, R25, R8, R20 ;  /* 0x0000000819132224 */ /* 0x004fc400078e0214 */
[--C-:B------:R-:W-:Y:S02]  /*f0a0*/  SHF.R.U64 R20, R22, UR8, R7.reuse ;  /* 0x0000000816147c19 */ /* 0x100fe40008001207 */
[----:B------:R-:W-:-:S03]  /*f0b0*/  SHF.R.U32.HI R23, RZ, UR8, R7 ;  /* 0x00000008ff177c19 */ /* 0x000fc60008011607 */
[----:B------:R-:W-:Y:S02]  /*f0c0*/  IMAD.MOV.U32 R8, RZ, RZ, R20 ;  /* 0x000000ffff087224 */ /* 0x000fe400078e0014 */
[----:B------:R-:W-:Y:S01]  /*f0d0*/  IMAD.MOV.U32 R7, RZ, RZ, R23 ;  /* 0x000000ffff077224 */ /* 0x000fe200078e0017 */
[----:B------:R-:W-:Y:S06]  /*f0e0*/  @!P0 BRA `(.L_x_57) ;  /* 0x00000000002c8947 */ /* 0x000fec0003800000 */
        /* <DEDUP_REMOVED lines=9> */
[----:B------:R-:W-:-:S04]  /*f180*/  IMAD.WIDE.U32.X R6, R23, UR11, R6, P1 ;  /* 0x0000000b17067c25 */ /* 0x000fc800088e0406 */
[----:B------:R-:W-:-:S07]  /*f190*/  IMAD.MOV.U32 R8, RZ, RZ, R6 ;  /* 0x000000ffff087224 */ /* 0x000fce00078e0006 */
.L_x_57:
[----:B------:R-:W-:Y:S01]  /*f1a0*/  ULDC UR8, c[0x0][0x648] ;  /* 0x0001920000087ab9 */ /* 0x000fe20000000800 */
[----:B------:R-:W-:Y:S01]  /*f1b0*/  LOP3.LUT R6, R22, UR6, RZ, 0xc0, !PT ;  /* 0x0000000616067c12 */ /* 0x000fe2000f8ec0ff */
[----:B------:R-:W-:Y:S01]  /*f1c0*/  ULDC UR9, c[0x0][0x610] ;  /* 0x0001840000097ab9 */ /* 0x000fe20000000800 */
[----:B------:R-:W-:Y:S01]  /*f1d0*/  SHF.R.U64 R7, R8, UR8, R7 ;  /* 0x0000000808077c19 */ /* 0x000fe20008001207 */
[----:B------:R-:W-:Y:S01]  /*f1e0*/  ULDC UR8, c[0x0][0x638] ;  /* 0x00018e0000087ab9 */ /* 0x000fe20000000800 */
[----:B------:R-:W-:-:S03]  /*f1f0*/  LOP3.LUT R21, R21, UR4, RZ, 0xc0, !PT ;  /* 0x0000000415157c12 */ /* 0x000fc6000f8ec0ff */
[----:B------:R-:W-:Y:S02]  /*f200*/  IMAD.MOV R9, RZ, RZ, -R7 ;  /* 0x000000ffff097224 */ /* 0x000fe400078e0a07 */
[----:B------:R-:W-:Y:S02]  /*f210*/  IMAD R6, R7, UR5, R6 ;  /* 0x0000000507067c24 */ /* 0x000fe4000f8e0206 */
[----:B------:R-:W-:Y:S01]  /*f220*/  IMAD R20, R9, UR8, R20 ;  /* 0x0000000809147c24 */ /* 0x000fe2000f8e0214 */
[----:B------:R-:W-:Y:S01]  /*f230*/  ULDC UR8, c[0x0][0x600] ;  /* 0x0001800000087ab9 */ /* 0x000fe20000000800 */
[----:B------:R-:W-:Y:S02]  /*f240*/  IMAD R19, R6, UR9, R19 ;  /* 0x0000000906137c24 */ /* 0x000fe4000f8e0213 */
[----:B------:R-:W-:Y:S02]  /*f250*/  IMAD R20, R20, UR8, R21 ;  /* 0x0000000814147c24 */ /* 0x000fe4000f8e0215 */
[----:B------:R-:W-:-:S03]  /*f260*/  IMAD.MOV.U32 R6, RZ, RZ, 0x1 ;  /* 0x00000001ff067424 */ /* 0x000fc600078e00ff */
[----:B------:R-:W-:Y:S02]  /*f270*/  SEL R7, R20, R19, !P2 ;  /* 0x0000001314077207 */ /* 0x000fe40005000000 */
[----:B------:R-:W-:-:S07]  /*f280*/  SEL R8, R19, R20, !P2 ;  /* 0x0000001413087207 */ /* 0x000fce0005000000 */
.L_x_55:
[----:B------:R-:W-:Y:S05]  /*f290*/  BSYNC B1 ;  /* 0x0000000000017941 */ /* 0x000fea0003800000 */
.L_x_54:
[----:B------:R-:W-:-:S13]  /*f2a0*/  LOP3.LUT P0, RZ, R6, 0xff, RZ, 0xc0, !PT ;  /* 0x000000ff06ff7812 */ /* 0x000fda000780c0ff */
[----:B------:R-:W-:Y:S05]  /*f2b0*/  @P0 BRA `(.L_x_58) ;  /* 0xfffffff400100947 */ /* 0x000fea000383ffff */
[----:B------:R-:W-:Y:S05]  /*f2c0*/  BSYNC B0 ;  /* 0x0000000000007941 */ /* 0x000fea0003800000 */
.L_x_47:
[----:B------:R-:W-:-:S03]  /*f2d0*/  UMOV UR8, 0xffffffff ;  /* 0xffffffff00087882 */ /* 0x000fc60000000000 */
[----:B------:R-:W-:Y:S05]  /*f2e0*/  BRA.DIV UR8, `(.L_x_59) ;  /* 0x0000000208d47947 */ /* 0x000fea000b800000 */
[----:B------:R-:W-:-:S13]  /*f2f0*/  ELECT P0, URZ, PT ;  /* 0x00000000003f782f */ /* 0x000fda0003800000 */
.L_x_71:
[----:B------:R-:W-:Y:S04]  /*f300*/  BSSY B0, `(.L_x_60) ;  /* 0x0000019000007945 */ /* 0x000fe80003800000 */
[----:B------:R-:W-:Y:S05]  /*f310*/  @!P0 BRA `(.L_x_61) ;  /* 0x00000000005c8947 */ /* 0x000fea0003800000 */
[----:B------:R-:W-:-:S04]  /*f320*/  LOP3.LUT R5, R5, 0x2, RZ, 0xfc, !PT ;  /* 0x0000000205057812 */ /* 0x000fc800078efcff */
[----:B------:R-:W-:-:S13]  /*f330*/  ISETP.NE.AND P0, PT, R5, 0x3, PT ;  /* 0x000000030500780c */ /* 0x000fda0003f05270 */
[----:B------:R-:W-:Y:S05]  /*f340*/  @!P0 BRA `(.L_x_62) ;  /* 0x0000000000048947 */ /* 0x000fea0003800000 */
[----:B------:R-:W-:Y:S01]  /*f350*/  BPT.TRAP 0x1 ;  /* 0x000000040000795c */ /* 0x000fe20000300000 */
.L_x_62:
[----:B------:R-:W0:Y:S01]  /*f360*/  S2R R3, SR_CgaCtaId ;  /* 0x0000000000037919 */ /* 0x000e220000008800 */
[----:B------:R-:W-:Y:S02]  /*f370*/  MOV R0, 0x400 ;  /* 0x0000040000007802 */ /* 0x000fe40000000f00 */
[----:B------:R-:W-:Y:S02]  /*f380*/  SHF.L.U32 R2, R16, 0x1f, RZ ;  /* 0x0000001f10027819 */ /* 0x000fe400000006ff */
[----:B0-----:R-:W-:-:S05]  /*f390*/  LEA R0, R3, R0, 0x18 ;  /* 0x0000000003007211 */ /* 0x001fca00078ec0ff */
[----:B------:R-:W-:-:S04]  /*f3a0*/  VIADD R0, R0, 0x10 ;  /* 0x0000001000007836 */ /* 0x000fc80000000000 */
[C---:B------:R-:W-:Y:S02]  /*f3b0*/  IMAD R5, R15.reuse, 0x8, R0 ;  /* 0x000000080f057824 */ /* 0x040fe400078e0200 */
[----:B------:R-:W-:Y:S02]  /*f3c0*/  VIADD R15, R15, 0x1 ;  /* 0x000000010f0f7836 */ /* 0x000fe40000000000 */
[----:B------:R-:W0:Y:S03]  /*f3d0*/  SYNCS.PHASECHK.TRANS64.TRYWAIT P0, [R5+URZ], R2 ;  /* 0x00000002050075a7 */ /* 0x000e26000800017f */
[----:B------:R-:W-:-:S04]  /*f3e0*/  ISETP.NE.AND P1, PT, R15, 0x2, PT ;  /* 0x000000020f00780c */ /* 0x000fc80003f25270 */
[----:B------:R-:W-:Y:S02]  /*f3f0*/  SEL R3, RZ, 0x1, P1 ;  /* 0x00000001ff037807 */ /* 0x000fe40000800000 */
[----:B------:R-:W-:Y:S02]  /*f400*/  SEL R15, R15, RZ, P1 ;  /* 0x000000ff0f0f7207 */ /* 0x000fe40000800000 */
[----:B------:R-:W-:Y:S01]  /*f410*/  LOP3.LUT R3, R16, R3, RZ, 0x3c, !PT ;  /* 0x0000000310037212 */ /* 0x000fe200078e3cff */
[----:B0-----:R-:W-:Y:S06]  /*f420*/  @!P0 BRA `(.L_x_63) ;  /* 0x0000000000a48947 */ /* 0x001fec0003800000 */
.L_x_72:
[----:B------:R-:W-:Y:S01]  /*f430*/  IMAD R15, R15, 0x8, R0 ;  /* 0x000000080f0f7824 */ /* 0x000fe200078e0200 */
[----:B------:R-:W-:-:S07]  /*f440*/  SHF.L.U32 R0, R3, 0x1f, RZ ;  /* 0x0000001f03007819 */ /* 0x000fce00000006ff */
.L_x_64:
[----:B-1----:R1:W2:Y:S02]  /*f450*/  SYNCS.PHASECHK.TRANS64.TRYWAIT P0, [R15+URZ], R0 ;  /* 0x000000000f0075a7 */ /* 0x0022a4000800017f */
[----:B--2---:R-:W-:Y:S05]  /*f460*/  @!P0 NANOSLEEP.SYNCS 0x989680 ;  /* 0x009896800000895d */ /* 0x004fea0003900000 */
[----:B------:R-:W2:Y:S02]  /*f470*/  @!P0 SYNCS.PHASECHK.TRANS64 P0, [R15+URZ], R0 ;  /* 0x000000000f0085a7 */ /* 0x000ea4000800007f */
[----:B--2---:R-:W-:Y:S05]  /*f480*/  @!P0 BRA `(.L_x_64) ;  /* 0xfffffffc00f08947 */ /* 0x004fea000383ffff */
.L_x_61:
[----:B------:R-:W-:Y:S05]  /*f490*/  BSYNC B0 ;  /* 0x0000000000007941 */ /* 0x000fea0003800000 */
.L_x_60:
[----:B------:R-:W-:Y:S05]  /*f4a0*/  EXIT ;  /* 0x000000000000794d */ /* 0x000fea0003800000 */
.L_x_21:
[----:B-1----:R-:W-:-:S04]  /*f4b0*/  IMAD.U32 R22, RZ, RZ, UR6 ;  /* 0x00000006ff167e24 */ /* 0x002fc8000f8e00ff */
[----:B------:R1:W4:Y:S03]  /*f4c0*/  SYNCS.PHASECHK.TRANS64.TRYWAIT P0, [R22+URZ], R21 ;  /* 0x00000015160075a7 */ /* 0x000326000800017f */
[----:B----4-:R-:W-:Y:S05]  /*f4d0*/  @!P0 NANOSLEEP.SYNCS 0x989680 ;  /* 0x009896800000895d */ /* 0x010fea0003900000 */
[----:B------:R-:W4:Y:S02]  /*f4e0*/  @!P0 SYNCS.PHASECHK.TRANS64 P0, [R22+URZ], R21 ;  /* 0x00000015160085a7 */ /* 0x000f24000800007f */
[----:B----4-:R-:W-:Y:S05]  /*f4f0*/  @!P0 BRA `(.L_x_21) ;  /* 0xfffffffc00ec8947 */ /* 0x010fea000383ffff */
[----:B------:R-:W-:Y:S05]  /*f500*/  BRA `(.L_x_20) ;  /* 0xffffff2400547947 */ /* 0x000fea000383ffff */
.L_x_27:
[----:B-1----:R-:W-:-:S04]  /*f510*/  IMAD.U32 R216, RZ, RZ, UR14 ;  /* 0x0000000effd87e24 */ /* 0x002fc8000f8e00ff */
[----:B------:R1:W4:Y:S03]  /*f520*/  SYNCS.PHASECHK.TRANS64.TRYWAIT P0, [R216+URZ], R215 ;  /* 0x000000d7d80075a7 */ /* 0x000326000800017f */
[----:B----4-:R-:W-:Y:S05]  /*f530*/  @!P0 NANOSLEEP.SYNCS 0x989680 ;  /* 0x009896800000895d */ /* 0x010fea0003900000 */
[----:B------:R-:W4:Y:S02]  /*f540*/  @!P0 SYNCS.PHASECHK.TRANS64 P0, [R216+URZ], R215 ;  /* 0x000000d7d80085a7 */ /* 0x000f24000800007f */
[----:B----4-:R-:W-:Y:S05]  /*f550*/  @!P0 BRA `(.L_x_27) ;  /* 0xfffffffc00ec8947 */ /* 0x010fea000383ffff */
[----:B------:R-:W-:Y:S05]  /*f560*/  BRA `(.L_x_26) ;  /* 0xffffff3400dc7947 */ /* 0x000fea000383ffff */
.L_x_48:
[----:B------:R-:W-:Y:S01]  /*f570*/  BSSY B1, `(.L_x_65) ;  /* 0x0000006000017945 */ /* 0x000fe20003800000 */
[----:B------:R-:W-:-:S07]  /*f580*/  IMAD.MOV.U32 R6, RZ, RZ, -0x1 ;  /* 0xffffffffff067424 */ /* 0x000fce00078e00ff */
[----:B------:R-:W-:Y:S05]  /*f590*/  WARPSYNC.COLLECTIVE R6, `(.L_x_66) ;  /* 0x00000000060c7348 */ /* 0x000fea0003c00000 */
[----:B------:R-:W-:Y:S02]  /*f5a0*/  ELECT P0, UR62, PT ;  /* 0x00000000003e782f */ /* 0x000fe40003800000 */
[----:B------:R-:W-:Y:S01]  /*f5b0*/  MOV R6, UR62 ;  /* 0x0000003e00067c02 */ /* 0x000fe20008000f00 */
[----:B------:R-:W-:Y:S10]  /*f5c0*/  ENDCOLLECTIVE ;  /* 0x000000000000791b */ /* 0x000ff40003800000 */
.L_x_66:
[----:B------:R-:W-:Y:S05]  /*f5d0*/  BSYNC B1 ;  /* 0x0000000000017941 */ /* 0x000fea0003800000 */
.L_x_65:
[----:B------:R-:W-:Y:S05]  /*f5e0*/  BRA `(.L_x_67) ;  /* 0xfffffff000507947 */ /* 0x000fea000383ffff */
.L_x_51:
[----:B0-----:R0:W1:Y:S02]  /*f5f0*/  SYNCS.PHASECHK.TRANS64.TRYWAIT P0, [R20+URZ+0x10], R9 ;  /* 0x00001009140075a7 */ /* 0x001064000800017f */
[----:B-1----:R-:W-:Y:S05]  /*f600*/  @!P0 NANOSLEEP.SYNCS 0x989680 ;  /* 0x009896800000895d */ /* 0x002fea0003900000 */
[----:B------:R-:W1:Y:S02]  /*f610*/  @!P0 SYNCS.PHASECHK.TRANS64 P0, [R20+URZ+0x10], R9 ;  /* 0x00001009140085a7 */ /* 0x000e64000800007f */
[----:B-1----:R-:W-:Y:S05]  /*f620*/  @!P0 BRA `(.L_x_51) ;  /* 0xfffffffc00f08947 */ /* 0x002fea000383ffff */
[----:B------:R-:W-:Y:S05]  /*f630*/  BRA `(.L_x_68) ;  /* 0xfffffff000887947 */ /* 0x000fea000383ffff */
.L_x_59:
[----:B------:R-:W-:Y:S01]  /*f640*/  BSSY B0, `(.L_x_69) ;  /* 0x0000006000007945 */ /* 0x000fe20003800000 */
[----:B------:R-:W-:-:S07]  /*f650*/  IMAD.MOV.U32 R6, RZ, RZ, -0x1 ;  /* 0xffffffffff067424 */ /* 0x000fce00078e00ff */
[----:B------:R-:W-:Y:S05]  /*f660*/  WARPSYNC.COLLECTIVE R6, `(.L_x_70) ;  /* 0x00000000060c7348 */ /* 0x000fea0003c00000 */
[----:B------:R-:W-:Y:S02]  /*f670*/  ELECT P0, UR62, PT ;  /* 0x00000000003e782f */ /* 0x000fe40003800000 */
[----:B------:R-:W-:Y:S01]  /*f680*/  MOV R6, UR62 ;  /* 0x0000003e00067c02 */ /* 0x000fe20008000f00 */
[----:B------:R-:W-:Y:S10]  /*f690*/  ENDCOLLECTIVE ;  /* 0x000000000000791b */ /* 0x000ff40003800000 */
.L_x_70:
[----:B------:R-:W-:Y:S05]  /*f6a0*/  BSYNC B0 ;  /* 0x0000000000007941 */ /* 0x000fea0003800000 */
.L_x_69:
[----:B------:R-:W-:Y:S05]  /*f6b0*/  BRA `(.L_x_71) ;  /* 0xfffffffc00107947 */ /* 0x000fea000383ffff */
.L_x_63:
[----:B0-----:R0:W1:Y:S02]  /*f6c0*/  SYNCS.PHASECHK.TRANS64.TRYWAIT P0, [R5+URZ], R2 ;  /* 0x00000002050075a7 */ /* 0x001064000800017f */
[----:B-1----:R-:W-:Y:S05]  /*f6d0*/  @!P0 NANOSLEEP.SYNCS 0x989680 ;  /* 0x009896800000895d */ /* 0x002fea0003900000 */
[----:B------:R-:W1:Y:S02]  /*f6e0*/  @!P0 SYNCS.PHASECHK.TRANS64 P0, [R5+URZ], R2 ;  /* 0x00000002050085a7 */ /* 0x000e64000800007f */
[----:B-1----:R-:W-:Y:S05]  /*f6f0*/  @!P0 BRA `(.L_x_63) ;  /* 0xfffffffc00f08947 */ /* 0x002fea000383ffff */
[----:B------:R-:W-:Y:S05]  /*f700*/  BRA `(.L_x_72) ;  /* 0xfffffffc00487947 */ /* 0x000fea000383ffff */
.L_x_73:
[----:B------:R-:W-:-:S00]  /*f710*/  BRA `(.L_x_73) ;  /* 0xfffffffc00fc7947 */ /* 0x000fc0000383ffff */
[----:B------:R-:W-:-:S00]  /*f720*/  NOP ;  /* 0x0000000000007918 */ /* 0x000fc00000000000 */
        /* <DEDUP_REMOVED lines=13> */
.L_x_74:


//--------------------- .nv.shared._ZN7cutlass13device_kernelINS_4gemm6kernel13GemmUniversalIN4cute5tupleIJiiiiEEENS1_10collective13CollectiveMmaINS1_37MainloopSm90TmaGmmaWarpSpecializedFP8ILi2ENS5_IJNS4_1CILi2EEENSA_ILi1EEESC_EEENS1_35KernelTmaWarpSpecializedCooperativeEEENS5_IJNSA_ILi384EEENSA_ILi64EEENSA_ILi256EEEEEENS_12float_e4m3_tENS5_IJlSC_lEEESK_SL_NS4_8TiledMMAINS4_8MMA_AtomIJNS4_4SM904GMMA30MMA_64x64x32_F32E4M3E4M3_SS_TNILNSP_7ScaleInE1ELSR_1EEEEEENS4_6LayoutISD_NS5_IJSC_NSA_ILi0EEESV_EEEEENS5_IJNS4_10UnderscoreESY_SY_EEEEENS4_13SM90_TMA_LOADENS4_14ComposedLayoutINS4_7SwizzleILi3ELi4ELi3EEENS4_18smem_ptr_flag_bitsILi8EEENSU_INS5_IJNSA_ILi8EEENSA_ILi128EEEEEENS5_IJS18_SC_EEEEEEEvNS4_8identityENS4_23SM90_TMA_LOAD_MULTICASTES1C_vS1D_EENS_8epilogue10collective6detail29Sm90TmaWarpSpecializedAdapterINS1H_15DefaultEpilogueISK_SL_SL_NS1G_6thread17LinearCombinationISK_Li1EffLNS1L_9ScaleType4KindE0ELNS_15FloatRoundStyleE2ESK_EENS1_15EpilogueDefaultEEEEEvvEEEEvNT_6ParamsE --------------------------
	.section	.nv.shared._ZN7cutlass13device_kernelINS_4gemm6kernel13GemmUniversalIN4cute5tupleIJiiiiEEENS1_10collective13CollectiveMmaINS1_37MainloopSm90TmaGmmaWarpSpecializedFP8ILi2ENS5_IJNS4_1CILi2EEENSA_ILi1EEESC_EEENS1_35KernelTmaWarpSpecializedCooperativeEEENS5_IJNSA_ILi384EEENSA_ILi64EEENSA_ILi256EEEEEENS_12float_e4m3_tENS5_IJlSC_lEEESK_SL_NS4_8TiledMMAINS4_8MMA_AtomIJNS4_4SM904GMMA30MMA_64x64x32_F32E4M3E4M3_SS_TNILNSP_7ScaleInE1ELSR_1EEEEEENS4_6LayoutISD_NS5_IJSC_NSA_ILi0EEESV_EEEEENS5_IJNS4_10UnderscoreESY_SY_EEEEENS4_13SM90_TMA_LOADENS4_14ComposedLayoutINS4_7SwizzleILi3ELi4ELi3EEENS4_18smem_ptr_flag_bitsILi8EEENSU_INS5_IJNSA_ILi8EEENSA_ILi128EEEEEENS5_IJS18_SC_EEEEEEEvNS4_8identityENS4_23SM90_TMA_LOAD_MULTICASTES1C_vS1D_EENS_8epilogue10collective6detail29Sm90TmaWarpSpecializedAdapterINS1H_15DefaultEpilogueISK_SL_SL_NS1G_6thread17LinearCombinationISK_Li1EffLNS1L_9ScaleType4KindE0ELNS_15FloatRoundStyleE2ESK_EENS1_15EpilogueDefaultEEEEEvvEEEEvNT_6ParamsE,"aw",@nobits
	.sectionflags	@""
	.align	16
	.zero		1024


//--------------------- .nv.shared.reserved.0     --------------------------
	.section	.nv.shared.reserved.0,"aw",@nobits
	.weak		__nv_reservedSMEM_offset_0_alias
	.size		__nv_reservedSMEM_offset_0_alias, 0, 0
	.other		__nv_reservedSMEM_offset_0_alias,@"STO_CUDA_RESERVED_SHARED STV_DEFAULT"
__nv_reservedSMEM_offset_0_alias:
	.zero		0


//--------------------- .nv.global                --------------------------
	.section	.nv.global,"aw",@nobits
.nv.global:
	.type		_ZN39_INTERNAL_afcf886a_4_k_cu_51dd50dc_88284cute1_E,@object
	.size		_ZN39_INTERNAL_afcf886a_4_k_cu_51dd50dc_88284cute1_E,(_ZN39_INTERNAL_afcf886a_4_k_cu_51dd50dc_88284cuda3std3__45__cpo6cbeginE - _ZN39_INTERNAL_afcf886a_4_k_cu_51dd50dc_88284cute1_E)
_ZN39_INTERNAL_afcf886a_4_k_cu_51dd50dc_88284cute1_E:
	.zero		1
	.type		_ZN39_INTERNAL_afcf886a_4_k_cu_51dd50dc_88284cuda3std3__45__cpo6cbeginE,@object
	.size		_ZN39_INTERNAL_afcf886a_4_k_cu_51dd50dc_88284cuda3std3__45__cpo6cbeginE,(_ZN39_INTERNAL_afcf886a_4_k_cu_51dd50dc_88284cuda3std3__48in_placeE - _ZN39_INTERNAL_afcf886a_4_k_cu_51dd50dc_88284cuda3std3__45__cpo6cbeginE)
_ZN39_INTERNAL_afcf886a_4_k_cu_51dd50dc_88284cuda3std3__45__cpo6cbeginE:
	.zero		1
	.type		_ZN39_INTERNAL_afcf886a_4_k_cu_51dd50dc_88284cuda3std3__48in_placeE,@object
	.size		_ZN39_INTERNAL_afcf886a_4_k_cu_51dd50dc_88284cuda3std3__48in_placeE,(_ZN39_INTERNAL_afcf886a_4_k_cu_51dd50dc_88284cuda3std6ranges3__45__cpo9iter_moveE - _ZN39_INTERNAL_afcf886a_4_k_cu_51dd50dc_88284cuda3std3__48in_placeE)
_ZN39_INTERNAL_afcf886a_4_k_cu_51dd50dc_88284cuda3std3__48in_placeE:
	.zero		1
	.type		_ZN39_INTERNAL_afcf886a_4_k_cu_51dd50dc_88284cuda3std6ranges3__45__cpo9iter_moveE,@object
	.size		_ZN39_INTERNAL_afcf886a_4_k_cu_51dd50dc_88284cuda3std6ranges3__45__cpo9iter_moveE,(_ZN39_INTERNAL_afcf886a_4_k_cu_51dd50dc_88284cuda3std3__45__cpo5beginE - _ZN39_INTERNAL_afcf886a_4_k_cu_51dd50dc_88284cuda3std6ranges3__45__cpo9iter_moveE)
_ZN39_INTERNAL_afcf886a_4_k_cu_51dd50dc_88284cuda3std6ranges3__45__cpo9iter_moveE:
	.zero		1
	.type		_ZN39_INTERNAL_afcf886a_4_k_cu_51dd50dc_88284cuda3std3__45__cpo5beginE,@object
	.size		_ZN39_INTERNAL_afcf886a_4_k_cu_51dd50dc_88284cuda3std3__45__cpo5beginE,(_ZN39_INTERNAL_afcf886a_4_k_cu_51dd50dc_88284cuda3std3__441_GLOBAL__N__afcf886a_4_k_cu_51dd50dc_88286ignoreE - _ZN39_INTERNAL_afcf886a_4_k_cu_51dd50dc_88284cuda3std3__45__cpo5beginE)
_ZN39_INTERNAL_afcf886a_4_k_cu_51dd50dc_88284cuda3std3__45__cpo5beginE:
	.zero		1
	.type		_ZN39_INTERNAL_afcf886a_4_k_cu_51dd50dc_88284cuda3std3__441_GLOBAL__N__afcf886a_4_k_cu_51dd50dc_88286ignoreE,@object
	.size		_ZN39_INTERNAL_afcf886a_4_k_cu_51dd50dc_88284cuda3std3__441_GLOBAL__N__afcf886a_4_k_cu_51dd50dc_88286ignoreE,(_ZN39_INTERNAL_afcf886a_4_k_cu_51dd50dc_88284cute7productE - _ZN39_INTERNAL_afcf886a_4_k_cu_51dd50dc_88284cuda3std3__441_GLOBAL__N__afcf886a_4_k_cu_51dd50dc_88286ignoreE)
_ZN39_INTERNAL_afcf886a_4_k_cu_51dd50dc_88284cuda3std3__441_GLOBAL__N__afcf886a_4_k_cu_51dd50dc_88286ignoreE:
	.zero		1
	.type		_ZN39_INTERNAL_afcf886a_4_k_cu_51dd50dc_88284cute7productE,@object
	.size		_ZN39_INTERNAL_afcf886a_4_k_cu_51dd50dc_88284cute7productE,(_ZN39_INTERNAL_afcf886a_4_k_cu_51dd50dc_88284cuda3std3__45__cpo3endE - _ZN39_INTERNAL_afcf886a_4_k_cu_51dd50dc_88284cute7productE)
_ZN39_INTERNAL_afcf886a_4_k_cu_51dd50dc_88284cute7productE:
	.zero		1
	.type		_ZN39_INTERNAL_afcf886a_4_k_cu_51dd50dc_88284cuda3std3__45__cpo3endE,@object
	.size		_ZN39_INTERNAL_afcf886a_4_k_cu_51dd50dc_88284cuda3std3__45__cpo3endE,(_ZN39_INTERNAL_afcf886a_4_k_cu_51dd50dc_88284cuda3std3__419piecewise_constructE - _ZN39_INTERNAL_afcf886a_4_k_cu_51dd50dc_88284cuda3std3__45__cpo3endE)
_ZN39_INTERNAL_afcf886a_4_k_cu_51dd50dc_88284cuda3std3__45__cpo3endE:
	.zero		1
	.type		_ZN39_INTERNAL_afcf886a_4_k_cu_51dd50dc_88284cuda3std3__419piecewise_constructE,@object
	.size		_ZN39_INTERNAL_afcf886a_4_k_cu_51dd50dc_88284cuda3std3__419piecewise_constructE,(_ZN39_INTERNAL_afcf886a_4_k_cu_51dd50dc_88284cuda3std3__45__cpo4cendE - _ZN39_INTERNAL_afcf886a_4_k_cu_51dd50dc_88284cuda3std3__419piecewise_constructE)
_ZN39_INTERNAL_afcf886a_4_k_cu_51dd50dc_88284cuda3std3__419piecewise_constructE:
	.zero		1
	.type		_ZN39_INTERNAL_afcf886a_4_k_cu_51dd50dc_88284cuda3std3__45__cpo4cendE,@object
	.size		_ZN39_INTERNAL_afcf886a_4_k_cu_51dd50dc_88284cuda3std3__45__cpo4cendE,(_ZN39_INTERNAL_afcf886a_4_k_cu_51dd50dc_88284cuda3std6ranges3__45__cpo4swapE - _ZN39_INTERNAL_afcf886a_4_k_cu_51dd50dc_88284cuda3std3__45__cpo4cendE)
_ZN39_INTERNAL_afcf886a_4_k_cu_51dd50dc_88284cuda3std3__45__cpo4cendE:
	.zero		1
	.type		_ZN39_INTERNAL_afcf886a_4_k_cu_51dd50dc_88284cuda3std6ranges3__45__cpo4swapE,@object
	.size		_ZN39_INTERNAL_afcf886a_4_k_cu_51dd50dc_88284cuda3std6ranges3__45__cpo4swapE,(.L_7 - _ZN39_INTERNAL_afcf886a_4_k_cu_51dd50dc_88284cuda3std6ranges3__45__cpo4swapE)
_ZN39_INTERNAL_afcf886a_4_k_cu_51dd50dc_88284cuda3std6ranges3__45__cpo4swapE:
	.zero		1
.L_7:


//--------------------- .nv.constant0._ZN7cutlass13device_kernelINS_4gemm6kernel13GemmUniversalIN4cute5tupleIJiiiiEEENS1_10collective13CollectiveMmaINS1_37MainloopSm90TmaGmmaWarpSpecializedFP8ILi2ENS5_IJNS4_1CILi2EEENSA_ILi1EEESC_EEENS1_35KernelTmaWarpSpecializedCooperativeEEENS5_IJNSA_ILi384EEENSA_ILi64EEENSA_ILi256EEEEEENS_12float_e4m3_tENS5_IJlSC_lEEESK_SL_NS4_8TiledMMAINS4_8MMA_AtomIJNS4_4SM904GMMA30MMA_64x64x32_F32E4M3E4M3_SS_TNILNSP_7ScaleInE1ELSR_1EEEEEENS4_6LayoutISD_NS5_IJSC_NSA_ILi0EEESV_EEEEENS5_IJNS4_10UnderscoreESY_SY_EEEEENS4_13SM90_TMA_LOADENS4_14ComposedLayoutINS4_7SwizzleILi3ELi4ELi3EEENS4_18smem_ptr_flag_bitsILi8EEENSU_INS5_IJNSA_ILi8EEENSA_ILi128EEEEEENS5_IJS18_SC_EEEEEEEvNS4_8identityENS4_23SM90_TMA_LOAD_MULTICASTES1C_vS1D_EENS_8epilogue10collective6detail29Sm90TmaWarpSpecializedAdapterINS1H_15DefaultEpilogueISK_SL_SL_NS1G_6thread17LinearCombinationISK_Li1EffLNS1L_9ScaleType4KindE0ELNS_15FloatRoundStyleE2ESK_EENS1_15EpilogueDefaultEEEEEvvEEEEvNT_6ParamsE --------------------------
	.section	.nv.constant0._ZN7cutlass13device_kernelINS_4gemm6kernel13GemmUniversalIN4cute5tupleIJiiiiEEENS1_10collective13CollectiveMmaINS1_37MainloopSm90TmaGmmaWarpSpecializedFP8ILi2ENS5_IJNS4_1CILi2EEENSA_ILi1EEESC_EEENS1_35KernelTmaWarpSpecializedCooperativeEEENS5_IJNSA_ILi384EEENSA_ILi64EEENSA_ILi256EEEEEENS_12float_e4m3_tENS5_IJlSC_lEEESK_SL_NS4_8TiledMMAINS4_8MMA_AtomIJNS4_4SM904GMMA30MMA_64x64x32_F32E4M3E4M3_SS_TNILNSP_7ScaleInE1ELSR_1EEEEEENS4_6LayoutISD_NS5_IJSC_NSA_ILi0EEESV_EEEEENS5_IJNS4_10UnderscoreESY_SY_EEEEENS4_13SM90_TMA_LOADENS4_14ComposedLayoutINS4_7SwizzleILi3ELi4ELi3EEENS4_18smem_ptr_flag_bitsILi8EEENSU_INS5_IJNSA_ILi8EEENSA_ILi128EEEEEENS5_IJS18_SC_EEEEEEEvNS4_8identityENS4_23SM90_TMA_LOAD_MULTICASTES1C_vS1D_EENS_8epilogue10collective6detail29Sm90TmaWarpSpecializedAdapterINS1H_15DefaultEpilogueISK_SL_SL_NS1G_6thread17LinearCombinationISK_Li1EffLNS1L_9ScaleType4KindE0ELNS_15FloatRoundStyleE2ESK_EENS1_15EpilogueDefaultEEEEEvvEEEEvNT_6ParamsE,"a",@progbits
	.sectionflags	@""
	.align	4
.nv.constant0._ZN7cutlass13device_kernelINS_4gemm6kernel13GemmUniversalIN4cute5tupleIJiiiiEEENS1_10collective13CollectiveMmaINS1_37MainloopSm90TmaGmmaWarpSpecializedFP8ILi2ENS5_IJNS4_1CILi2EEENSA_ILi1EEESC_EEENS1_35KernelTmaWarpSpecializedCooperativeEEENS5_IJNSA_ILi384EEENSA_ILi64EEENSA_ILi256EEEEEENS_12float_e4m3_tENS5_IJlSC_lEEESK_SL_NS4_8TiledMMAINS4_8MMA_AtomIJNS4_4SM904GMMA30MMA_64x64x32_F32E4M3E4M3_SS_TNILNSP_7ScaleInE1ELSR_1EEEEEENS4_6LayoutISD_NS5_IJSC_NSA_ILi0EEESV_EEEEENS5_IJNS4_10UnderscoreESY_SY_EEEEENS4_13SM90_TMA_LOADENS4_14ComposedLayoutINS4_7SwizzleILi3ELi4ELi3EEENS4_18smem_ptr_flag_bitsILi8EEENSU_INS5_IJNSA_ILi8EEENSA_ILi128EEEEEENS5_IJS18_SC_EEEEEEEvNS4_8identityENS4_23SM90_TMA_LOAD_MULTICASTES1C_vS1D_EENS_8epilogue10collective6detail29Sm90TmaWarpSpecializedAdapterINS1H_15DefaultEpilogueISK_SL_SL_NS1G_6thread17LinearCombinationISK_Li1EffLNS1L_9ScaleType4KindE0ELNS_15FloatRoundStyleE2ESK_EENS1_15EpilogueDefaultEEEEEvvEEEEvNT_6ParamsE:
	.zero		1664


//--------------------- SYMBOLS --------------------------

	.type		.nv.reservedSmem.offset0,@object
	.size		.nv.reservedSmem.offset0,0x4
